	.target	sm_86

	.elftype	@"ET_EXEC"


//--------------------- .note.nv.tkinfo           --------------------------
	.section	.note.nv.tkinfo,"",@"SHT_NOTE"
	.sectionflags	@"SHF_NOTE_NV_TKINFO"
	.tkinfo
        /*0018*/ 	.word	0x00000002
        /*0030*/ 	.string	""
        /*0030*/ 	.string	"ptxas"
        /*0030*/ 	.string	"Cuda compilation tools, release 13.1, V13.1.80"
        /*0030*/ 	.string	"Build cuda_13.1.r13.1/compiler.36836380_0"
        /*0030*/ 	.string	"-v  -arch sm_86 "



//--------------------- .note.nv.cuinfo           --------------------------
	.section	.note.nv.cuinfo,"",@"SHT_NOTE"
	.sectionflags	@"SHF_NOTE_NV_CUINFO"
        /*0018*/ 	.short	0x0002
        /*001a*/ 	.short	0x0050
        /*001c*/ 	.short	0x0083
	.zero		2


//--------------------- .nv.info                  --------------------------
	.section	.nv.info,"",@"SHT_CUDA_INFO"
	.align	4


	//----- nvinfo : EIATTR_REGCOUNT
	.align		4
        /*0000*/ 	.byte	0x04, 0x2f
        /*0002*/ 	.short	(.L_1 - .L_0)
	.align		4
.L_0:
        /*0004*/ 	.word	index@(gemm_mma_kernel)
        /*0008*/ 	.word	0x0000006a


	//----- nvinfo : EIATTR_FRAME_SIZE
	.align		4
.L_1:
        /*000c*/ 	.byte	0x04, 0x11
        /*000e*/ 	.short	(.L_3 - .L_2)
	.align		4
.L_2:
        /*0010*/ 	.word	index@(gemm_mma_kernel)
        /*0014*/ 	.word	0x00000000


	//----- nvinfo : EIATTR_MIN_STACK_SIZE
	.align		4
.L_3:
        /*0018*/ 	.byte	0x04, 0x12
        /*001a*/ 	.short	(.L_5 - .L_4)
	.align		4
.L_4:
        /*001c*/ 	.word	index@(gemm_mma_kernel)
        /*0020*/ 	.word	0x00000000
.L_5:


//--------------------- .nv.info.gemm_mma_kernel  --------------------------
	.section	.nv.info.gemm_mma_kernel,"",@"SHT_CUDA_INFO"
	.sectionflags	@""
	.align	4


	//----- nvinfo : EIATTR_CUDA_API_VERSION
	.align		4
        /*0000*/ 	.byte	0x04, 0x37
        /*0002*/ 	.short	(.L_7 - .L_6)
.L_6:
        /*0004*/ 	.word	0x00000083


	//----- nvinfo : EIATTR_SW2861232_WAR
	.align		4
.L_7:
        /*0008*/ 	.byte	0x01, 0x35
	.zero		2


	//----- nvinfo : EIATTR_PARAM_CBANK
	.align		4
        /*000c*/ 	.byte	0x04, 0x0a
        /*000e*/ 	.short	(.L_9 - .L_8)
	.align		4
.L_8:
        /*0010*/ 	.word	index@(.nv.constant0.gemm_mma_kernel)
        /*0014*/ 	.short	0x0160
        /*0016*/ 	.short	0x0024


	//----- nvinfo : EIATTR_CBANK_PARAM_SIZE
	.align		4
.L_9:
        /*0018*/ 	.byte	0x03, 0x19
        /*001a*/ 	.short	0x0024


	//----- nvinfo : EIATTR_KPARAM_INFO
	.align		4
        /*001c*/ 	.byte	0x04, 0x17
        /*001e*/ 	.short	(.L_11 - .L_10)
.L_10:
        /*0020*/ 	.word	0x00000000
        /*0024*/ 	.short	0x0005
        /*0026*/ 	.short	0x0020
        /*0028*/ 	.byte	0x00, 0xf0, 0x11, 0x00


	//----- nvinfo : EIATTR_KPARAM_INFO
	.align		4
.L_11:
        /*002c*/ 	.byte	0x04, 0x17
        /*002e*/ 	.short	(.L_13 - .L_12)
.L_12:
        /*0030*/ 	.word	0x00000000
        /*0034*/ 	.short	0x0004
        /*0036*/ 	.short	0x001c
        /*0038*/ 	.byte	0x00, 0xf0, 0x11, 0x00


	//----- nvinfo : EIATTR_KPARAM_INFO
	.align		4
.L_13:
        /*003c*/ 	.byte	0x04, 0x17
        /*003e*/ 	.short	(.L_15 - .L_14)
.L_14:
        /*0040*/ 	.word	0x00000000
        /*0044*/ 	.short	0x0003
        /*0046*/ 	.short	0x0018
        /*0048*/ 	.byte	0x00, 0xf0, 0x11, 0x00


	//----- nvinfo : EIATTR_KPARAM_INFO
	.align		4
.L_15:
        /*004c*/ 	.byte	0x04, 0x17
        /*004e*/ 	.short	(.L_17 - .L_16)
.L_16:
        /*0050*/ 	.word	0x00000000
        /*0054*/ 	.short	0x0002
        /*0056*/ 	.short	0x0010
        /*0058*/ 	.byte	0x00, 0xf0, 0x21, 0x00


	//----- nvinfo : EIATTR_KPARAM_INFO
	.align		4
.L_17:
        /*005c*/ 	.byte	0x04, 0x17
        /*005e*/ 	.short	(.L_19 - .L_18)
.L_18:
        /*0060*/ 	.word	0x00000000
        /*0064*/ 	.short	0x0001
        /*0066*/ 	.short	0x0008
        /*0068*/ 	.byte	0x00, 0xf0, 0x21, 0x00


	//----- nvinfo : EIATTR_KPARAM_INFO
	.align		4
.L_19:
        /*006c*/ 	.byte	0x04, 0x17
        /*006e*/ 	.short	(.L_21 - .L_20)
.L_20:
        /*0070*/ 	.word	0x00000000
        /*0074*/ 	.short	0x0000
        /*0076*/ 	.short	0x0000
        /*0078*/ 	.byte	0x00, 0xf0, 0x21, 0x00


	//----- nvinfo : EIATTR_WMMA_USED
	.align		4
.L_21:
        /*007c*/ 	.byte	0x01, 0x2b
	.zero		2


	//----- nvinfo : EIATTR_MAXREG_COUNT
	.align		4
        /*0080*/ 	.byte	0x03, 0x1b
        /*0082*/ 	.short	0x00a8


	//----- nvinfo : EIATTR_NUM_BARRIERS
	.align		4
        /*0084*/ 	.byte	0x02, 0x4c
        /*0086*/ 	.byte	0x01
	.zero		1


	//----- nvinfo : EIATTR_MERCURY_ISA_VERSION
	.align		4
        /*0088*/ 	.byte	0x03, 0x5f
        /*008a*/ 	.short	0x0000


	//----- nvinfo : EIATTR_INSTR_REG_MAP
	.align		4
        /*008c*/ 	.byte	0x04, 0x40
        /*008e*/ 	.short	(.L_23 - .L_22)
.L_22:
        /*0090*/ 	.word	0x00000550
        /*0094*/ 	.byte	0x02
        /*0095*/ 	.byte	0x02
        /*0096*/ 	.short	0x0009
        /*0098*/ 	.word	0xffffffff
        /*009c*/ 	.byte	0x00, 0x06, 0x00, 0x00, 0x02, 0x02, 0x09, 0x00, 0xff, 0xff, 0xff, 0xff, 0xc0, 0x0a, 0x00, 0x00
        /*00ac*/ 	.byte	0x02, 0x02, 0x0a, 0x00, 0xff, 0xff, 0xff, 0xff, 0x60, 0x0b, 0x00, 0x00, 0x02, 0x02, 0x0a, 0x00
        /*00bc*/ 	.byte	0xff, 0xff, 0xff, 0xff, 0xb0, 0x10, 0x00, 0x00, 0x02, 0x02, 0x06, 0x00, 0xff, 0xff, 0xff, 0xff
        /*00cc*/ 	.byte	0x30, 0x11, 0x00, 0x00, 0x02, 0x02, 0x06, 0x00, 0xff, 0xff, 0xff, 0xff, 0x70, 0x28, 0x00, 0x00
        /*00dc*/ 	.byte	0x02, 0x02, 0x1d, 0x00, 0xff, 0xff, 0xff, 0xff, 0xe0, 0x28, 0x00, 0x00, 0x02, 0x02, 0x1d, 0x00
        /*00ec*/ 	.byte	0xff, 0xff, 0xff, 0xff


	//----- nvinfo : EIATTR_MBARRIER_INSTR_OFFSETS
	.align		4
.L_23:
        /*00f0*/ 	.byte	0x04, 0x39
        /*00f2*/ 	.short	(.L_25 - .L_24)


	//   ....[0]....
.L_24:
        /*00f4*/ 	.word	0x00000080
        /*00f8*/ 	.word	0x000000ff
        /*00fc*/ 	.word	0x00000000
        /*0100*/ 	.short	0x0100
        /*0102*/ 	.byte	0x3f
	.zero		1


	//   ....[1]....
        /*0104*/ 	.word	0x00000090
        /*0108*/ 	.word	0x000000ff
        /*010c*/ 	.word	0x00000008
        /*0110*/ 	.short	0x0100
        /*0112*/ 	.byte	0x3f
	.zero		1


	//   ....[2]....
        /*0114*/ 	.word	0x000000a0
        /*0118*/ 	.word	0x000000ff
        /*011c*/ 	.word	0x00000010
        /*0120*/ 	.short	0x0100
        /*0122*/ 	.byte	0x3f
	.zero		1


	//   ....[3]....
        /*0124*/ 	.word	0x000000b0
        /*0128*/ 	.word	0x000000ff
        /*012c*/ 	.word	0x00000018
        /*0130*/ 	.short	0x0100
        /*0132*/ 	.byte	0x3f
	.zero		1


	//   ....[4]....
        /*0134*/ 	.word	0x00000550
        /*0138*/ 	.word	0x000000ff
        /*013c*/ 	.word	0x00000004
        /*0140*/ 	.short	0x0105
        /*0142*/ 	.byte	0x3f
	.zero		1


	//   ....[5]....
        /*0144*/ 	.word	0x00000600
        /*0148*/ 	.word	0x000000ff
        /*014c*/ 	.word	0x00000004
        /*0150*/ 	.short	0x0105
        /*0152*/ 	.byte	0x3f
	.zero		1


	//   ....[6]....
        /*0154*/ 	.word	0x00000aa0
        /*0158*/ 	.word	0x000000ff
        /*015c*/ 	.word	0x00000010
        /*0160*/ 	.short	0x0101
        /*0162*/ 	.byte	0x3f
	.zero		1


	//   ....[7]....
        /*0164*/ 	.word	0x00000ac0
        /*0168*/ 	.word	0x000000ff
        /*016c*/ 	.word	0x0000000c
        /*0170*/ 	.short	0x0105
        /*0172*/ 	.byte	0x3f
	.zero		1


	//   ....[8]....
        /*0174*/ 	.word	0x00000b60
        /*0178*/ 	.word	0x000000ff
        /*017c*/ 	.word	0x0000000c
        /*0180*/ 	.short	0x0105
        /*0182*/ 	.byte	0x3f
	.zero		1


	//   ....[9]....
        /*0184*/ 	.word	0x00001010
        /*0188*/ 	.word	0x000000ff
        /*018c*/ 	.word	0x00000018
        /*0190*/ 	.short	0x0101
        /*0192*/ 	.byte	0x3f
	.zero		1


	//   ....[10]....
        /*0194*/ 	.word	0x000010b0
        /*0198*/ 	.word	0x00000003
        /*019c*/ 	.word	0x00000004
        /*01a0*/ 	.short	0x0105
        /*01a2*/ 	.byte	0x3f
	.zero		1


	//   ....[11]....
        /*01a4*/ 	.word	0x00001130
        /*01a8*/ 	.word	0x00000003
        /*01ac*/ 	.word	0x00000004
        /*01b0*/ 	.short	0x0105
        /*01b2*/ 	.byte	0x3f
	.zero		1


	//   ....[12]....
        /*01b4*/ 	.word	0x00001820
        /*01b8*/ 	.word	0x00000003
        /*01bc*/ 	.word	0x00000010
        /*01c0*/ 	.short	0x0101
        /*01c2*/ 	.byte	0x3f
	.zero		1


	//   ....[13]....
        /*01c4*/ 	.word	0x00002870
        /*01c8*/ 	.word	0x0000001f
        /*01cc*/ 	.word	0x00000004
        /*01d0*/ 	.short	0x0105
        /*01d2*/ 	.byte	0x3f
	.zero		1


	//   ....[14]....
        /*01d4*/ 	.word	0x000028e0
        /*01d8*/ 	.word	0x0000001f
        /*01dc*/ 	.word	0x00000004
        /*01e0*/ 	.short	0x0105
        /*01e2*/ 	.byte	0x3f
	.zero		1


	//   ....[15]....
        /*01e4*/ 	.word	0x00003de0
        /*01e8*/ 	.word	0x0000001c
        /*01ec*/ 	.word	0x00000000
        /*01f0*/ 	.short	0x0101
        /*01f2*/ 	.byte	0x3f
	.zero		1


	//----- nvinfo : EIATTR_NUM_MBARRIERS
	.align		4
.L_25:
        /*01f4*/ 	.byte	0x03, 0x38
        /*01f6*/ 	.short	0x0004


	//----- nvinfo : EIATTR_EXIT_INSTR_OFFSETS
	.align		4
        /*01f8*/ 	.byte	0x04, 0x1c
        /*01fa*/ 	.short	(.L_27 - .L_26)


	//   ....[0]....
.L_26:
        /*01fc*/ 	.word	0x00002260


	//   ....[1]....
        /*0200*/ 	.word	0x000023a0


	//   ....[2]....
        /*0204*/ 	.word	0x000023d0


	//   ....[3]....
        /*0208*/ 	.word	0x00003e20


	//----- nvinfo : EIATTR_MAX_THREADS
	.align		4
.L_27:
        /*020c*/ 	.byte	0x04, 0x05
        /*020e*/ 	.short	(.L_29 - .L_28)
.L_28:
        /*0210*/ 	.word	0x00000120
        /*0214*/ 	.word	0x00000001
        /*0218*/ 	.word	0x00000001


	//----- nvinfo : EIATTR_CRS_STACK_SIZE
	.align		4
.L_29:
        /*021c*/ 	.byte	0x04, 0x1e
        /*021e*/ 	.short	(.L_31 - .L_30)
.L_30:
        /*0220*/ 	.word	0x00000000
.L_31:


//--------------------- .nv.callgraph             --------------------------
	.section	.nv.callgraph,"",@"SHT_CUDA_CALLGRAPH"
	.align	4
	.sectionentsize	8
	.align		4
        /*0000*/ 	.word	0x00000000
	.align		4
        /*0004*/ 	.word	0xffffffff
	.align		4
        /*0008*/ 	.word	0x00000000
	.align		4
        /*000c*/ 	.word	0xfffffffe
	.align		4
        /*0010*/ 	.word	0x00000000
	.align		4
        /*0014*/ 	.word	0xfffffffd
	.align		4
        /*0018*/ 	.word	0x00000000
	.align		4
        /*001c*/ 	.word	0xfffffffc


//--------------------- .nv.rel.action            --------------------------
	.section	.nv.rel.action,"",@"SHT_CUDA_RELOCINFO"
	.align	8
	.sectionentsize	8
        /*0000*/ 	.byte	0x73, 0x00, 0x00, 0x00, 0x00, 0x00, 0x00, 0x00, 0x00, 0x00, 0x00, 0x11, 0x25, 0x00, 0x05, 0x36


//--------------------- .nv.constant0.gemm_mma_kernel --------------------------
	.section	.nv.constant0.gemm_mma_kernel,"a",@progbits
	.sectionflags	@""
	.align	4
.nv.constant0.gemm_mma_kernel:
	.zero		388


//--------------------- .text.gemm_mma_kernel     --------------------------
	.section	.text.gemm_mma_kernel,"ax",@progbits
	.sectioninfo	@"SHI_REGISTERS=106"
	.align	128
        .global         gemm_mma_kernel
        .type           gemm_mma_kernel,@function
        .size           gemm_mma_kernel,(.L_x_51 - gemm_mma_kernel)
        .other          gemm_mma_kernel,@"STO_CUDA_ENTRY STV_DEFAULT"
gemm_mma_kernel:
.text.gemm_mma_kernel:
[----:B------:R-:W-:Y:S02]  /*0000*/  IMAD.MOV.U32 R1, RZ, RZ, c[0x0][0x28] ;  /* 0x00000a00ff017624 */ /* 0x000fe400078e00ff */
[----:B------:R-:W1:Y:S01]  /*0010*/  S2R R0, SR_TID.X ;  /* 0x0000000000007919 */ /* 0x000e620000002100 */
[----:B------:R-:W-:Y:S01]  /*0020*/  ULDC.64 UR4, c[0x0][0x118] ;  /* 0x0000460000047ab9 */ /* 0x000fe20000000a00 */
[----:B-1----:R-:W-:-:S13]  /*0030*/  ISETP.NE.AND P0, PT, R0, RZ, PT ;  /* 0x000000ff0000720c */ /* 0x002fda0003f05270 */
[----:B------:R-:W-:Y:S02]  /*0040*/  @!P0 IMAD.MOV.U32 R2, RZ, RZ, 0x3fffffe0 ;  /* 0x3fffffe0ff028424 */ /* 0x000fe400078e00ff */
[----:B------:R-:W-:Y:S02]  /*0050*/  @!P0 IMAD.MOV.U32 R3, RZ, RZ, 0x7fffffe0 ;  /* 0x7fffffe0ff038424 */ /* 0x000fe400078e00ff */
[----:B------:R-:W-:Y:S02]  /*0060*/  @!P0 IMAD.MOV.U32 R4, RZ, RZ, 0x3fffff00 ;  /* 0x3fffff00ff048424 */ /* 0x000fe400078e00ff */
[----:B------:R-:W-:Y:S01]  /*0070*/  @!P0 IMAD.MOV.U32 R5, RZ, RZ, 0x7fffff00 ;  /* 0x7fffff00ff058424 */ /* 0x000fe200078e00ff */
[----:B------:R1:W-:Y:S04]  /*0080*/  @!P0 STS.64 [RZ], R2 ;  /* 0x00000002ff008388 */ /* 0x0003e80000000a00 */
[----:B------:R1:W-:Y:S04]  /*0090*/  @!P0 STS.64 [0x8], R2 ;  /* 0x00000802ff008388 */ /* 0x0003e80000000a00 */
[----:B------:R1:W-:Y:S04]  /*00a0*/  @!P0 STS.64 [0x10], R4 ;  /* 0x00001004ff008388 */ /* 0x0003e80000000a00 */
[----:B------:R1:W-:Y:S04]  /*00b0*/  @!P0 STS.64 [0x18], R4 ;  /* 0x00001804ff008388 */ /* 0x0003e80000000a00 */
[----:B------:R-:W-:Y:S01]  /*00c0*/  BAR.SYNC.DEFER_BLOCKING 0x0 ;  /* 0x0000000000007b1d */ /* 0x000fe20000010000 */
[----:B------:R-:W-:-:S13]  /*00d0*/  ISETP.GE.AND P0, PT, R0, 0x20, PT ;  /* 0x000000200000780c */ /* 0x000fda0003f06270 */
[----:B------:R-:W-:Y:S05]  /*00e0*/  @!P0 BRA `(.L_x_0) ;  /* 0x000022c000008947 */ /* 0x000fea0003800000 */
[----:B-1----:R-:W-:Y:S01]  /*00f0*/  IMAD.MOV.U32 R2, RZ, RZ, c[0x0][0x180] ;  /* 0x00006000ff027624 */ /* 0x002fe200078e00ff */
[----:B------:R-:W-:Y:S01]  /*0100*/  SHF.R.S32.HI R3, RZ, 0x1f, R0 ;  /* 0x0000001fff037819 */ /* 0x000fe20000011400 */
[----:B------:R-:W-:Y:S01]  /*0110*/  CS2R R62, SRZ ;  /* 0x00000000003e7805 */ /* 0x000fe2000001ff00 */
[----:B------:R-:W-:Y:S01]  /*0120*/  CS2R R66, SRZ ;  /* 0x0000000000427805 */ /* 0x000fe2000001ff00 */
[----:B------:R-:W-:Y:S01]  /*0130*/  CS2R R76, SRZ ;  /* 0x00000000004c7805 */ /* 0x000fe2000001ff00 */
[----:B------:R-:W-:Y:S01]  /*0140*/  ISETP.GE.AND P0, PT, R2, 0x1, PT ;  /* 0x000000010200780c */ /* 0x000fe20003f06270 */
[----:B------:R-:W-:Y:S01]  /*0150*/  CS2R R74, SRZ ;  /* 0x00000000004a7805 */ /* 0x000fe2000001ff00 */
[----:B------:R-:W-:Y:S01]  /*0160*/  LEA.HI R0, R3, R0, RZ, 0x5 ;  /* 0x0000000003007211 */ /* 0x000fe200078f28ff */
[----:B------:R-:W-:Y:S01]  /*0170*/  CS2R R80, SRZ ;  /* 0x0000000000507805 */ /* 0x000fe2000001ff00 */
        /* <DEDUP_REMOVED lines=11> */
[----:B------:R-:W-:Y:S01]  /*0230*/  LEA.HI.SX32 R0, R0, 0xffffffff, 0x1b ;  /* 0xffffffff00007811 */ /* 0x000fe200078fdaff */
[----:B------:R-:W-:Y:S05]  /*0240*/  @!P0 BRA `(.L_x_1) ;  /* 0x000015e000008947 */ /* 0x000fea0003800000 */
[C---:B------:R-:W-:Y:S01]  /*0250*/  IADD3 R3, R2.reuse, 0x1f, RZ ;  /* 0x0000001f02037810 */ /* 0x040fe20007ffe0ff */
[----:B------:R-:W-:Y:S01]  /*0260*/  IMAD.MOV.U32 R94, RZ, RZ, RZ ;  /* 0x000000ffff5e7224 */ /* 0x000fe200078e00ff */
[----:B------:R-:W-:Y:S01]  /*0270*/  ISETP.GE.AND P0, PT, R2, 0x21, PT ;  /* 0x000000210200780c */ /* 0x000fe20003f06270 */
[----:B------:R-:W-:Y:S01]  /*0280*/  IMAD.MOV.U32 R2, RZ, RZ, RZ ;  /* 0x000000ffff027224 */ /* 0x000fe200078e00ff */
[----:B------:R-:W-:Y:S01]  /*0290*/  SHF.R.S32.HI R4, RZ, 0x1f, R3 ;  /* 0x0000001fff047819 */ /* 0x000fe20000011403 */
[----:B------:R-:W-:Y:S01]  /*02a0*/  CS2R R92, SRZ ;  /* 0x00000000005c7805 */ /* 0x000fe2000001ff00 */
[----:B------:R-:W-:Y:S01]  /*02b0*/  IMAD.MOV.U32 R88, RZ, RZ, RZ ;  /* 0x000000ffff587224 */ /* 0x000fe200078e00ff */
[----:B------:R-:W-:Y:S01]  /*02c0*/  CS2R R86, SRZ ;  /* 0x0000000000567805 */ /* 0x000fe2000001ff00 */
[----:B------:R-:W-:Y:S01]  /*02d0*/  LEA.HI R4, R4, R3, RZ, 0x5 ;  /* 0x0000000304047211 */ /* 0x000fe200078f28ff */
[----:B------:R-:W-:Y:S01]  /*02e0*/  IMAD.MOV.U32 R84, RZ, RZ, RZ ;  /* 0x000000ffff547224 */ /* 0x000fe200078e00ff */
[----:B------:R-:W-:Y:S01]  /*02f0*/  CS2R R82, SRZ ;  /* 0x0000000000527805 */ /* 0x000fe2000001ff00 */
[----:B------:R-:W-:Y:S01]  /*0300*/  IMAD.MOV.U32 R80, RZ, RZ, RZ ;  /* 0x000000ffff507224 */ /* 0x000fe200078e00ff */
[----:B------:R-:W-:Y:S01]  /*0310*/  SHF.R.S32.HI R4, RZ, 0x5, R4 ;  /* 0x00000005ff047819 */ /* 0x000fe20000011404 */
[----:B------:R-:W-:Y:S01]  /*0320*/  CS2R R78, SRZ ;  /* 0x00000000004e7805 */ /* 0x000fe2000001ff00 */
[----:B------:R-:W-:Y:S01]  /*0330*/  IMAD.MOV.U32 R74, RZ, RZ, RZ ;  /* 0x000000ffff4a7224 */ /* 0x000fe200078e00ff */
[----:B------:R-:W-:Y:S01]  /*0340*/  CS2R R72, SRZ ;  /* 0x0000000000487805 */ /* 0x000fe2000001ff00 */
[----:B------:R-:W-:Y:S01]  /*0350*/  IMNMX R4, R4, 0x1, !PT ;  /* 0x0000000104047817 */ /* 0x000fe20007800200 */
[----:B------:R-:W-:Y:S01]  /*0360*/  IMAD.MOV.U32 R76, RZ, RZ, RZ ;  /* 0x000000ffff4c7224 */ /* 0x000fe200078e00ff */
[----:B------:R-:W-:Y:S01]  /*0370*/  CS2R R90, SRZ ;  /* 0x00000000005a7805 */ /* 0x000fe2000001ff00 */
[----:B------:R-:W-:Y:S01]  /*0380*/  IMAD.MOV.U32 R66, RZ, RZ, RZ ;  /* 0x000000ffff427224 */ /* 0x000fe200078e00ff */
[----:B------:R-:W-:Y:S01]  /*0390*/  CS2R R64, SRZ ;  /* 0x0000000000407805 */ /* 0x000fe2000001ff00 */
[----:B------:R-:W-:Y:S01]  /*03a0*/  IMAD.MOV.U32 R62, RZ, RZ, RZ ;  /* 0x000000ffff3e7224 */ /* 0x000fe200078e00ff */
[----:B------:R-:W-:Y:S01]  /*03b0*/  CS2R R60, SRZ ;  /* 0x00000000003c7805 */ /* 0x000fe2000001ff00 */
[----:B------:R-:W-:Y:S01]  /*03c0*/  LOP3.LUT R3, R4, 0x1, RZ, 0xc0, !PT ;  /* 0x0000000104037812 */ /* 0x000fe200078ec0ff */
[----:B------:R-:W-:Y:S05]  /*03d0*/  @!P0 BRA `(.L_x_2) ;  /* 0x00000c7000008947 */ /* 0x000fea0003800000 */
[----:B------:R-:W-:Y:S01]  /*03e0*/  IMAD.SHL.U32 R8, R0, 0x400, RZ ;  /* 0x0000040000087824 */ /* 0x000fe200078e00ff */
[----:B------:R-:W-:Y:S01]  /*03f0*/  CS2R R92, SRZ ;  /* 0x00000000005c7805 */ /* 0x000fe2000001ff00 */
[----:B------:R-:W-:Y:S01]  /*0400*/  IMAD.IADD R4, R4, 0x1, -R3 ;  /* 0x0000000104047824 */ /* 0x000fe200078e0a03 */
[----:B------:R-:W-:Y:S01]  /*0410*/  CS2R R86, SRZ ;  /* 0x0000000000567805 */ /* 0x000fe2000001ff00 */
[----:B------:R-:W-:Y:S01]  /*0420*/  IMAD.MOV.U32 R2, RZ, RZ, RZ ;  /* 0x000000ffff027224 */ /* 0x000fe200078e00ff */
[C---:B------:R-:W-:Y:S01]  /*0430*/  IADD3 R5, R8.reuse, 0x80, RZ ;  /* 0x0000008008057810 */ /* 0x040fe20007ffe0ff */
[----:B------:R-:W-:Y:S01]  /*0440*/  IMAD.MOV.U32 R94, RZ, RZ, RZ ;  /* 0x000000ffff5e7224 */ /* 0x000fe200078e00ff */
[C---:B------:R-:W-:Y:S01]  /*0450*/  IADD3 R6, R8.reuse, 0xa0, RZ ;  /* 0x000000a008067810 */ /* 0x040fe20007ffe0ff */
[----:B------:R-:W-:Y:S01]  /*0460*/  IMAD.MOV.U32 R88, RZ, RZ, RZ ;  /* 0x000000ffff587224 */ /* 0x000fe200078e00ff */
[C---:B------:R-:W-:Y:S01]  /*0470*/  IADD3 R7, R8.reuse, 0x2080, RZ ;  /* 0x0000208008077810 */ /* 0x040fe20007ffe0ff */
[----:B------:R-:W-:Y:S01]  /*0480*/  IMAD.MOV.U32 R84, RZ, RZ, RZ ;  /* 0x000000ffff547224 */ /* 0x000fe200078e00ff */
[----:B------:R-:W-:Y:S01]  /*0490*/  CS2R R82, SRZ ;  /* 0x0000000000527805 */ /* 0x000fe2000001ff00 */
        /* <DEDUP_REMOVED lines=10> */
[----:B------:R-:W-:-:S02]  /*0540*/  IADD3 R8, R8, 0x20a0, RZ ;  /* 0x000020a008087810 */ /* 0x000fc40007ffe0ff */
.L_x_11:
[----:B------:R-:W1:Y:S01]  /*0550*/  LDS R12, [0x4] ;  /* 0x00000400ff0c7984 */ /* 0x000e620000000800 */
[----:B------:R-:W-:Y:S01]  /*0560*/  SHF.R.U32.HI R9, RZ, 0x1, R2 ;  /* 0x00000001ff097819 */ /* 0x000fe20000011602 */
[----:B------:R-:W-:Y:S04]  /*0570*/  YIELD ;  /* 0x0000000000007946 */ /* 0x000fe80003800000 */
[----:B------:R-:W-:-:S05]  /*0580*/  IMAD.U32 R9, R9, -0x80000000, RZ ;  /* 0x8000000009097824 */ /* 0x000fca00078e00ff */
[----:B------:R-:W-:-:S04]  /*0590*/  LOP3.LUT R9, R9, 0x80000000, RZ, 0x3c, !PT ;  /* 0x8000000009097812 */ /* 0x000fc800078e3cff */
[----:B-1----:R-:W-:Y:S01]  /*05a0*/  LOP3.LUT P0, RZ, R12, 0x80000000, R9, 0x48, !PT ;  /* 0x800000000cff7812 */ /* 0x002fe20007804809 */
[----:B------:R-:W-:Y:S10]  /*05b0*/  NOP ;  /* 0x0000000000007918 */ /* 0x000ff40000000000 */
[----:B------:R-:W-:Y:S02]  /*05c0*/  BSSY B0, `(.L_x_3) ;  /* 0x0000009000007945 */ /* 0x000fe40003800000 */
.L_x_6:
[----:B------:R-:W-:Y:S01]  /*05d0*/  YIELD ;  /* 0x0000000000007946 */ /* 0x000fe20003800000 */
[----:B------:R-:W-:Y:S01]  /*05e0*/  BSSY B1, `(.L_x_4) ;  /* 0x0000005000017945 */ /* 0x000fe20003800000 */
[----:B------:R-:W-:Y:S05]  /*05f0*/  @P0 BRA `(.L_x_5) ;  /* 0x0000003000000947 */ /* 0x000fea0003800000 */
[----:B------:R-:W1:Y:S02]  /*0600*/  LDS R12, [0x4] ;  /* 0x00000400ff0c7984 */ /* 0x000e640000000800 */
[----:B-1----:R-:W-:Y:S02]  /*0610*/  LOP3.LUT P0, RZ, R12, 0x80000000, R9, 0x48, !PT ;  /* 0x800000000cff7812 */ /* 0x002fe40007804809 */
[----:B------:R-:W-:Y:S06]  /*0620*/  NOP ;  /* 0x0000000000007918 */ /* 0x000fec0000000000 */
.L_x_5:
[----:B------:R-:W-:Y:S05]  /*0630*/  BSYNC B1 ;  /* 0x0000000000017941 */ /* 0x000fea0003800000 */
.L_x_4:
[----:B------:R-:W-:Y:S05]  /*0640*/  @!P0 BRA `(.L_x_6) ;  /* 0xffffff8000008947 */ /* 0x000fea000383ffff */
[----:B------:R-:W-:Y:S05]  /*0650*/  BSYNC B0 ;  /* 0x0000000000007941 */ /* 0x000fea0003800000 */
.L_x_3:
[----:B------:R-:W1:Y:S01]  /*0660*/  S2R R13, SR_LANEID ;  /* 0x00000000000d7919 */ /* 0x000e620000000000 */
[----:B------:R-:W-:Y:S01]  /*0670*/  WARPSYNC 0xffffffff ;  /* 0xffffffff00007948 */ /* 0x000fe20003800000 */
[----:B-1----:R-:W-:Y:S02]  /*0680*/  SHF.R.U32.HI R11, RZ, 0x3, R13 ;  /* 0x00000003ff0b7819 */ /* 0x002fe4000001160d */
[----:B------:R-:W-:-:S02]  /*0690*/  LOP3.LUT R12, R13, 0x7, RZ, 0xc0, !PT ;  /* 0x000000070d0c7812 */ /* 0x000fc400078ec0ff */
[----:B------:R-:W-:Y:S01]  /*06a0*/  SHF.R.U32.HI R13, RZ, 0x4, R13 ;  /* 0x00000004ff0d7819 */ /* 0x000fe2000001160d */
[----:B------:R-:W-:-:S04]  /*06b0*/  IMAD.SHL.U32 R11, R11, 0x8, RZ ;  /* 0x000000080b0b7824 */ /* 0x000fc800078e00ff */
[----:B------:R-:W-:Y:S01]  /*06c0*/  IMAD.SHL.U32 R13, R13, 0x8, RZ ;  /* 0x000000080d0d7824 */ /* 0x000fe200078e00ff */
[----:B------:R-:W-:-:S05]  /*06d0*/  LOP3.LUT R12, R11, 0x8, R12, 0xe2, !PT ;  /* 0x000000080b0c7812 */ /* 0x000fca00078ee20c */
[C-C-:B------:R-:W-:Y:S02]  /*06e0*/  IMAD R16, R12.reuse, 0x20, R13.reuse ;  /* 0x000000200c107824 */ /* 0x140fe400078e020d */
[----:B------:R-:W-:Y:S02]  /*06f0*/  IMAD R11, R12, 0x80, R13 ;  /* 0x000000800c0b7824 */ /* 0x000fe400078e020d */
[----:B------:R-:W-:Y:S02]  /*0700*/  IMAD.U32 R36, R16, 0x2, R5 ;  /* 0x0000000210247824 */ /* 0x000fe400078e0005 */
[----:B------:R-:W-:-:S04]  /*0710*/  IMAD.SHL.U32 R11, R11, 0x2, RZ ;  /* 0x000000020b0b7824 */ /* 0x000fc800078e00ff */
[----:B------:R-:W-:Y:S04]  /*0720*/  LDSM.16.M88.4 R36, [R36] ;  /* 0x000000002424783b */ /* 0x000fe80000000200 */
[----:B------:R-:W1:Y:S04]  /*0730*/  LDSM.16.MT88.4 R12, [R11+0x40a0] ;  /* 0x0040a0000b0c783b */ /* 0x000e680000004200 */
[----:B------:R-:W2:Y:S04]  /*0740*/  LDSM.16.MT88.4 R96, [R11+0x4080] ;  /* 0x004080000b60783b */ /* 0x000ea80000004200 */
[----:B------:R-:W3:Y:S04]  /*0750*/  LDSM.16.MT88.4 R32, [R11+0x40c0] ;  /* 0x0040c0000b20783b */ /* 0x000ee80000004200 */
[----:B------:R-:W4:Y:S04]  /*0760*/  LDSM.16.MT88.4 R40, [R11+0x40e0] ;  /* 0x0040e0000b28783b */ /* 0x000f280000004200 */
[----:B------:R-:W5:Y:S04]  /*0770*/  LDSM.16.MT88.4 R44, [R11+0x4100] ;  /* 0x004100000b2c783b */ /* 0x000f680000004200 */
[----:B------:R-:W3:Y:S04]  /*0780*/  LDSM.16.MT88.4 R48, [R11+0x4120] ;  /* 0x004120000b30783b */ /* 0x000ee80000004200 */
[----:B------:R-:W3:Y:S04]  /*0790*/  LDSM.16.MT88.4 R52, [R11+0x4140] ;  /* 0x004140000b34783b */ /* 0x000ee80000004200 */
[----:B------:R-:W3:Y:S04]  /*07a0*/  LDSM.16.MT88.4 R56, [R11+0x4160] ;  /* 0x004160000b38783b */ /* 0x000ee80000004200 */
[----:B------:R-:W-:Y:S04]  /*07b0*/  LDSM.16.MT88.4 R68, [R11+0x50c0] ;  /* 0x0050c0000b44783b */ /* 0x000fe80000004200 */
[----:B------:R-:W-:Y:S01]  /*07c0*/  LDSM.16.MT88.4 R28, [R11+0x50e0] ;  /* 0x0050e0000b1c783b */ /* 0x000fe20000004200 */
[C---:B-1----:R-:W-:Y:S03]  /*07d0*/  HMMA.16816.F16 R100, R36.reuse, R12, R64 ;  /* 0x0000000c2464723c */ /* 0x042fe60000000840 */
[----:B------:R-:W-:Y:S04]  /*07e0*/  LDSM.16.MT88.4 R20, [R11+0x5120] ;  /* 0x005120000b14783b */ /* 0x000fe80000004200 */
[----:B------:R-:W-:Y:S01]  /*07f0*/  LDSM.16.MT88.4 R24, [R11+0x5140] ;  /* 0x005140000b18783b */ /* 0x000fe20000004200 */
[----:B------:R-:W-:Y:S01]  /*0800*/  IMAD.U32 R12, R16, 0x2, R6 ;  /* 0x00000002100c7824 */ /* 0x000fe200078e0006 */
[C---:B------:R-:W-:Y:S02]  /*0810*/  HMMA.16816.F16 R102, R36.reuse, R14, R66 ;  /* 0x0000000e2466723c */ /* 0x040fe40000000842 */
[----:B------:R-:W-:Y:S04]  /*0820*/  LDSM.16.MT88.4 R64, [R11+0x50a0] ;  /* 0x0050a0000b40783b */ /* 0x000fe80000004200 */
[----:B------:R-:W1:Y:S02]  /*0830*/  LDSM.16.M88.4 R12, [R12] ;  /* 0x000000000c0c783b */ /* 0x000e640000000200 */
[C---:B--2---:R-:W-:Y:S02]  /*0840*/  HMMA.16816.F16 R96, R36.reuse, R96, R60 ;  /* 0x000000602460723c */ /* 0x044fe4000000083c */
[----:B------:R-:W-:Y:S06]  /*0850*/  LDSM.16.MT88.4 R16, [R11+0x5100] ;  /* 0x005100000b10783b */ /* 0x000fec0000004200 */
[C---:B------:R-:W-:Y:S01]  /*0860*/  HMMA.16816.F16 R98, R36.reuse, R98, R62 ;  /* 0x000000622462723c */ /* 0x040fe2000000083e */
[----:B------:R-:W2:Y:S07]  /*0870*/  LDSM.16.MT88.4 R60, [R11+0x5080] ;  /* 0x005080000b3c783b */ /* 0x000eae0000004200 */
[C---:B---3--:R-:W-:Y:S08]  /*0880*/  HMMA.16816.F16 R90, R36.reuse, R32, R90 ;  /* 0x00000020245a723c */ /* 0x048ff0000000085a */
[C---:B------:R-:W-:Y:S01]  /*0890*/  HMMA.16816.F16 R76, R36.reuse, R34, R76 ;  /* 0x00000022244c723c */ /* 0x040fe2000000084c */
[----:B------:R-:W3:Y:S07]  /*08a0*/  LDSM.16.MT88.4 R32, [R11+0x5160] ;  /* 0x005160000b20783b */ /* 0x000eee0000004200 */
[C---:B----4-:R-:W-:Y:S08]  /*08b0*/  HMMA.16816.F16 R72, R36.reuse, R40, R72 ;  /* 0x000000282448723c */ /* 0x050ff00000000848 */
[C---:B------:R-:W-:Y:S08]  /*08c0*/  HMMA.16816.F16 R74, R36.reuse, R42, R74 ;  /* 0x0000002a244a723c */ /* 0x040ff0000000084a */
[C---:B-----5:R-:W-:Y:S08]  /*08d0*/  HMMA.16816.F16 R78, R36.reuse, R44, R78 ;  /* 0x0000002c244e723c */ /* 0x060ff0000000084e */
[C---:B------:R-:W-:Y:S08]  /*08e0*/  HMMA.16816.F16 R80, R36.reuse, R46, R80 ;  /* 0x0000002e2450723c */ /* 0x040ff00000000850 */
[C---:B------:R-:W-:Y:S08]  /*08f0*/  HMMA.16816.F16 R82, R36.reuse, R48, R82 ;  /* 0x000000302452723c */ /* 0x040ff00000000852 */
[C---:B------:R-:W-:Y:S08]  /*0900*/  HMMA.16816.F16 R84, R36.reuse, R50, R84 ;  /* 0x000000322454723c */ /* 0x040ff00000000854 */
[C---:B------:R-:W-:Y:S08]  /*0910*/  HMMA.16816.F16 R86, R36.reuse, R52, R86 ;  /* 0x000000342456723c */ /* 0x040ff00000000856 */
[C---:B------:R-:W-:Y:S08]  /*0920*/  HMMA.16816.F16 R88, R36.reuse, R54, R88 ;  /* 0x000000362458723c */ /* 0x040ff00000000858 */
[C---:B------:R-:W-:Y:S08]  /*0930*/  HMMA.16816.F16 R56, R36.reuse, R56, R92 ;  /* 0x000000382438723c */ /* 0x040ff0000000085c */
[----:B------:R-:W-:Y:S08]  /*0940*/  HMMA.16816.F16 R94, R36, R58, R94 ;  /* 0x0000003a245e723c */ /* 0x000ff0000000085e */
[C---:B-1----:R-:W-:Y:S08]  /*0950*/  HMMA.16816.F16 R92, R12.reuse, R68, R90 ;  /* 0x000000440c5c723c */ /* 0x042ff0000000085a */
[C---:B--2---:R-:W-:Y:S08]  /*0960*/  HMMA.16816.F16 R60, R12.reuse, R60, R96 ;  /* 0x0000003c0c3c723c */ /* 0x044ff00000000860 */
[C---:B------:R-:W-:Y:S08]  /*0970*/  HMMA.16816.F16 R62, R12.reuse, R62, R98 ;  /* 0x0000003e0c3e723c */ /* 0x040ff00000000862 */
        /* <DEDUP_REMOVED lines=11> */
[C---:B---3--:R-:W-:Y:S08]  /*0a30*/  HMMA.16816.F16 R90, R12.reuse, R32, R56 ;  /* 0x000000200c5a723c */ /* 0x048ff00000000838 */
[----:B------:R-:W-:Y:S01]  /*0a40*/  HMMA.16816.F16 R94, R12, R34, R94 ;  /* 0x000000220c5e723c */ /* 0x000fe2000000085e */
[----:B------:R-:W-:Y:S01]  /*0a50*/  @!PT LDS RZ, [RZ] ;  /* 0x00000000fffff984 */ /* 0x000fe20000000800 */
[----:B------:R-:W-:Y:S01]  /*0a60*/  @!PT LDS RZ, [RZ] ;  /* 0x00000000fffff984 */ /* 0x000fe20000000800 */
[----:B------:R-:W-:Y:S01]  /*0a70*/  @!PT LDS RZ, [RZ] ;  /* 0x00000000fffff984 */ /* 0x000fe20000000800 */
[----:B------:R-:W-:Y:S01]  /*0a80*/  @!PT LDS RZ, [RZ] ;  /* 0x00000000fffff984 */ /* 0x000fe20000000800 */
[----:B------:R-:W-:Y:S07]  /*0a90*/  MEMBAR.ALL.CTA ;  /* 0x0000000000007992 */ /* 0x000fee0000008000 */
[----:B------:R-:W-:Y:S01]  /*0aa0*/  ATOMS.ARRIVE.64 RZ, [URZ+0x10] ;  /* 0x00001000ffff7f8c */ /* 0x000fe2000c80043f */
[----:B------:R-:W-:-:S03]  /*0ab0*/  IADD3 R10, R2, 0x1, RZ ;  /* 0x00000001020a7810 */ /* 0x000fc60007ffe0ff */
[----:B------:R-:W1:Y:S01]  /*0ac0*/  LDS R11, [0xc] ;  /* 0x00000c00ff0b7984 */ /* 0x000e620000000800 */
[----:B------:R-:W-:-:S05]  /*0ad0*/  SHF.R.U32.HI R10, RZ, 0x1, R10 ;  /* 0x00000001ff0a7819 */ /* 0x000fca000001160a */
[----:B------:R-:W-:-:S05]  /*0ae0*/  IMAD.U32 R10, R10, -0x80000000, RZ ;  /* 0x800000000a0a7824 */ /* 0x000fca00078e00ff */
[----:B------:R-:W-:-:S04]  /*0af0*/  LOP3.LUT R10, R10, 0x80000000, RZ, 0x3c, !PT ;  /* 0x800000000a0a7812 */ /* 0x000fc800078e3cff */
[----:B-1----:R-:W-:Y:S01]  /*0b00*/  LOP3.LUT P0, RZ, R11, 0x80000000, R10, 0x48, !PT ;  /* 0x800000000bff7812 */ /* 0x002fe2000780480a */
[----:B------:R-:W-:Y:S10]  /*0b10*/  NOP ;  /* 0x0000000000007918 */ /* 0x000ff40000000000 */
[----:B------:R-:W-:Y:S02]  /*0b20*/  BSSY B0, `(.L_x_7) ;  /* 0x0000009000007945 */ /* 0x000fe40003800000 */
.L_x_10:
[----:B------:R-:W-:Y:S01]  /*0b30*/  YIELD ;  /* 0x0000000000007946 */ /* 0x000fe20003800000 */
[----:B------:R-:W-:Y:S01]  /*0b40*/  BSSY B1, `(.L_x_8) ;  /* 0x0000005000017945 */ /* 0x000fe20003800000 */
[----:B------:R-:W-:Y:S05]  /*0b50*/  @P0 BRA `(.L_x_9) ;  /* 0x0000003000000947 */ /* 0x000fea0003800000 */
[----:B------:R-:W1:Y:S02]  /*0b60*/  LDS R11, [0xc] ;  /* 0x00000c00ff0b7984 */ /* 0x000e640000000800 */
[----:B-1----:R-:W-:Y:S02]  /*0b70*/  LOP3.LUT P0, RZ, R11, 0x80000000, R10, 0x48, !PT ;  /* 0x800000000bff7812 */ /* 0x002fe4000780480a */
[----:B------:R-:W-:Y:S06]  /*0b80*/  NOP ;  /* 0x0000000000007918 */ /* 0x000fec0000000000 */
.L_x_9:
[----:B------:R-:W-:Y:S05]  /*0b90*/  BSYNC B1 ;  /* 0x0000000000017941 */ /* 0x000fea0003800000 */
.L_x_8:
[----:B------:R-:W-:Y:S05]  /*0ba0*/  @!P0 BRA `(.L_x_10) ;  /* 0xffffff8000008947 */ /* 0x000fea000383ffff */
[----:B------:R-:W-:Y:S05]  /*0bb0*/  BSYNC B0 ;  /* 0x0000000000007941 */ /* 0x000fea0003800000 */
.L_x_7:
        /* <DEDUP_REMOVED lines=68> */
[----:B------:R-:W-:Y:S01]  /*1000*/  IADD3 R4, R4, -0x2, RZ ;  /* 0xfffffffe04047810 */ /* 0x000fe20007ffe0ff */
[----:B------:R-:W-:Y:S01]  /*1010*/  ATOMS.ARRIVE.64 RZ, [URZ+0x18] ;  /* 0x00001800ffff7f8c */ /* 0x000fe2000c80043f */
[----:B------:R-:W-:-:S02]  /*1020*/  IADD3 R2, R2, 0x2, RZ ;  /* 0x0000000202027810 */ /* 0x000fc40007ffe0ff */
[----:B------:R-:W-:-:S13]  /*1030*/  ISETP.NE.AND P0, PT, R4, RZ, PT ;  /* 0x000000ff0400720c */ /* 0x000fda0003f05270 */
[----:B------:R-:W-:Y:S05]  /*1040*/  @P0 BRA `(.L_x_11) ;  /* 0xfffff50000000947 */ /* 0x000fea000383ffff */
.L_x_2:
[----:B------:R-:W-:-:S13]  /*1050*/  ISETP.NE.AND P0, PT, R3, RZ, PT ;  /* 0x000000ff0300720c */ /* 0x000fda0003f05270 */
[----:B------:R-:W-:Y:S05]  /*1060*/  @!P0 BRA `(.L_x_1) ;  /* 0x000007c000008947 */ /* 0x000fea0003800000 */
[----:B------:R-:W-:Y:S01]  /*1070*/  IMAD.SHL.U32 R3, R2, 0x8, RZ ;  /* 0x0000000802037824 */ /* 0x000fe200078e00ff */
[----:B------:R-:W-:-:S04]  /*1080*/  SHF.R.U32.HI R4, RZ, 0x1, R2 ;  /* 0x00000001ff047819 */ /* 0x000fc80000011602 */
[----:B------:R-:W-:Y:S01]  /*1090*/  LOP3.LUT R3, R3, 0x8, RZ, 0xc0, !PT ;  /* 0x0000000803037812 */ /* 0x000fe200078ec0ff */
[----:B------:R-:W-:-:S04]  /*10a0*/  IMAD.U32 R4, R4, -0x80000000, RZ ;  /* 0x8000000004047824 */ /* 0x000fc800078e00ff */
[----:B------:R-:W1:Y:S01]  /*10b0*/  LDS R5, [R3+0x4] ;  /* 0x0000040003057984 */ /* 0x000e620000000800 */
[----:B------:R-:W-:-:S04]  /*10c0*/  LOP3.LUT R6, R4, 0x80000000, RZ, 0x3c, !PT ;  /* 0x8000000004067812 */ /* 0x000fc800078e3cff */
[----:B-1----:R-:W-:Y:S01]  /*10d0*/  LOP3.LUT P0, RZ, R5, 0x80000000, R6, 0x48, !PT ;  /* 0x8000000005ff7812 */ /* 0x002fe20007804806 */
[----:B------:R-:W-:Y:S10]  /*10e0*/  NOP ;  /* 0x0000000000007918 */ /* 0x000ff40000000000 */
[----:B------:R-:W-:Y:S02]  /*10f0*/  BSSY B0, `(.L_x_12) ;  /* 0x0000009000007945 */ /* 0x000fe40003800000 */
.L_x_15:
[----:B------:R-:W-:Y:S01]  /*1100*/  YIELD ;  /* 0x0000000000007946 */ /* 0x000fe20003800000 */
[----:B------:R-:W-:Y:S01]  /*1110*/  BSSY B1, `(.L_x_13) ;  /* 0x0000005000017945 */ /* 0x000fe20003800000 */
[----:B------:R-:W-:Y:S05]  /*1120*/  @P0 BRA `(.L_x_14) ;  /* 0x0000003000000947 */ /* 0x000fea0003800000 */
[----:B------:R-:W1:Y:S02]  /*1130*/  LDS R4, [R3+0x4] ;  /* 0x0000040003047984 */ /* 0x000e640000000800 */
[----:B-1----:R-:W-:Y:S02]  /*1140*/  LOP3.LUT P0, RZ, R4, 0x80000000, R6, 0x48, !PT ;  /* 0x8000000004ff7812 */ /* 0x002fe40007804806 */
[----:B------:R-:W-:Y:S06]  /*1150*/  NOP ;  /* 0x0000000000007918 */ /* 0x000fec0000000000 */
.L_x_14:
[----:B------:R-:W-:Y:S05]  /*1160*/  BSYNC B1 ;  /* 0x0000000000017941 */ /* 0x000fea0003800000 */
.L_x_13:
[----:B------:R-:W-:Y:S05]  /*1170*/  @!P0 BRA `(.L_x_15) ;  /* 0xffffff8000008947 */ /* 0x000fea000383ffff */
[----:B------:R-:W-:Y:S05]  /*1180*/  BSYNC B0 ;  /* 0x0000000000007941 */ /* 0x000fea0003800000 */
.L_x_12:
[----:B------:R-:W1:Y:S01]  /*1190*/  S2R R4, SR_LANEID ;  /* 0x0000000000047919 */ /* 0x000e620000000000 */
[----:B------:R-:W-:Y:S01]  /*11a0*/  IMAD.SHL.U32 R2, R2, 0x2000, RZ ;  /* 0x0000200002027824 */ /* 0x000fe200078e00ff */
[----:B------:R-:W-:Y:S04]  /*11b0*/  WARPSYNC 0xffffffff ;  /* 0xffffffff00007948 */ /* 0x000fe80003800000 */
[----:B------:R-:W-:-:S04]  /*11c0*/  LOP3.LUT R9, R2, 0x2000, RZ, 0xc0, !PT ;  /* 0x0000200002097812 */ /* 0x000fc800078ec0ff */
[C---:B------:R-:W-:Y:S01]  /*11d0*/  IADD3 R11, R9.reuse, 0x40c0, RZ ;  /* 0x000040c0090b7810 */ /* 0x040fe20007ffe0ff */
[----:B------:R-:W-:Y:S01]  /*11e0*/  IMAD R8, R0, 0x400, R9 ;  /* 0x0000040000087824 */ /* 0x000fe200078e0209 */
[C---:B------:R-:W-:Y:S02]  /*11f0*/  IADD3 R7, R9.reuse, 0x40a0, RZ ;  /* 0x000040a009077810 */ /* 0x040fe40007ffe0ff */
[C---:B------:R-:W-:Y:S02]  /*1200*/  IADD3 R15, R9.reuse, 0x4120, RZ ;  /* 0x00004120090f7810 */ /* 0x040fe40007ffe0ff */
[C---:B------:R-:W-:Y:S02]  /*1210*/  IADD3 R17, R9.reuse, 0x4140, RZ ;  /* 0x0000414009117810 */ /* 0x040fe40007ffe0ff */
[C---:B------:R-:W-:Y:S02]  /*1220*/  IADD3 R19, R9.reuse, 0x5100, RZ ;  /* 0x0000510009137810 */ /* 0x040fe40007ffe0ff */
[----:B------:R-:W-:-:S02]  /*1230*/  IADD3 R21, R9, 0x5120, RZ ;  /* 0x0000512009157810 */ /* 0x000fc40007ffe0ff */
[----:B------:R-:W-:Y:S02]  /*1240*/  IADD3 R23, R9, 0x5140, RZ ;  /* 0x0000514009177810 */ /* 0x000fe40007ffe0ff */
[--C-:B-1----:R-:W-:Y:S02]  /*1250*/  SHF.R.U32.HI R5, RZ, 0x3, R4.reuse ;  /* 0x00000003ff057819 */ /* 0x102fe40000011604 */
[----:B------:R-:W-:Y:S02]  /*1260*/  SHF.R.U32.HI R2, RZ, 0x4, R4 ;  /* 0x00000004ff027819 */ /* 0x000fe40000011604 */
[----:B------:R-:W-:Y:S01]  /*1270*/  LOP3.LUT R4, R4, 0x7, RZ, 0xc0, !PT ;  /* 0x0000000704047812 */ /* 0x000fe200078ec0ff */
[----:B------:R-:W-:Y:S01]  /*1280*/  IMAD.SHL.U32 R5, R5, 0x8, RZ ;  /* 0x0000000805057824 */ /* 0x000fe200078e00ff */
[----:B------:R-:W-:Y:S01]  /*1290*/  IADD3 R25, R9, 0x5160, RZ ;  /* 0x0000516009197810 */ /* 0x000fe20007ffe0ff */
[----:B------:R-:W-:-:S03]  /*12a0*/  IMAD.SHL.U32 R2, R2, 0x8, RZ ;  /* 0x0000000802027824 */ /* 0x000fc600078e00ff */
[----:B------:R-:W-:Y:S02]  /*12b0*/  LOP3.LUT R5, R5, 0x8, R4, 0xe2, !PT ;  /* 0x0000000805057812 */ /* 0x000fe400078ee204 */
[C---:B------:R-:W-:Y:S02]  /*12c0*/  IADD3 R4, R8.reuse, 0x80, RZ ;  /* 0x0000008008047810 */ /* 0x040fe40007ffe0ff */
[----:B------:R-:W-:Y:S01]  /*12d0*/  IADD3 R8, R8, 0xa0, RZ ;  /* 0x000000a008087810 */ /* 0x000fe20007ffe0ff */
[C-C-:B------:R-:W-:Y:S02]  /*12e0*/  IMAD R13, R5.reuse, 0x20, R2.reuse ;  /* 0x00000020050d7824 */ /* 0x140fe400078e0202 */
[----:B------:R-:W-:Y:S01]  /*12f0*/  IMAD R2, R5, 0x80, R2 ;  /* 0x0000008005027824 */ /* 0x000fe200078e0202 */
[----:B------:R-:W-:Y:S01]  /*1300*/  IADD3 R5, R9, 0x4080, RZ ;  /* 0x0000408009057810 */ /* 0x000fe20007ffe0ff */
[----:B------:R-:W-:Y:S02]  /*1310*/  IMAD.U32 R4, R13, 0x2, R4 ;  /* 0x000000020d047824 */ /* 0x000fe400078e0004 */
[C---:B------:R-:W-:Y:S01]  /*1320*/  IMAD.U32 R32, R2.reuse, 0x2, R11 ;  /* 0x0000000202207824 */ /* 0x040fe200078e000b */
[----:B------:R-:W-:Y:S01]  /*1330*/  IADD3 R11, R9, 0x40e0, RZ ;  /* 0x000040e0090b7810 */ /* 0x000fe20007ffe0ff */
[----:B------:R-:W-:-:S02]  /*1340*/  IMAD.U32 R12, R2, 0x2, R5 ;  /* 0x00000002020c7824 */ /* 0x000fc400078e0005 */
[C---:B------:R-:W-:Y:S02]  /*1350*/  IMAD.U32 R10, R2.reuse, 0x2, R7 ;  /* 0x00000002020a7824 */ /* 0x040fe400078e0007 */
[----:B------:R-:W-:Y:S01]  /*1360*/  LDSM.16.M88.4 R4, [R4] ;  /* 0x000000000404783b */ /* 0x000fe20000000200 */
[----:B------:R-:W-:Y:S01]  /*1370*/  IMAD.U32 R8, R13, 0x2, R8 ;  /* 0x000000020d087824 */ /* 0x000fe200078e0008 */
[C---:B------:R-:W-:Y:S01]  /*1380*/  IADD3 R13, R9.reuse, 0x4100, RZ ;  /* 0x00004100090d7810 */ /* 0x040fe20007ffe0ff */
[C---:B------:R-:W-:Y:S01]  /*1390*/  IMAD.U32 R36, R2.reuse, 0x2, R11 ;  /* 0x0000000202247824 */ /* 0x040fe200078e000b */
[----:B------:R-:W1:Y:S01]  /*13a0*/  LDSM.16.MT88.4 R56, [R12] ;  /* 0x000000000c38783b */ /* 0x000e620000004200 */
[C---:B------:R-:W-:Y:S01]  /*13b0*/  IADD3 R11, R9.reuse, 0x4160, RZ ;  /* 0x00004160090b7810 */ /* 0x040fe20007ffe0ff */
[C---:B------:R-:W-:Y:S01]  /*13c0*/  IMAD.U32 R44, R2.reuse, 0x2, R15 ;  /* 0x00000002022c7824 */ /* 0x040fe200078e000f */
[C---:B------:R-:W-:Y:S01]  /*13d0*/  IADD3 R15, R9.reuse, 0x50c0, RZ ;  /* 0x000050c0090f7810 */ /* 0x040fe20007ffe0ff */
[----:B------:R-:W2:Y:S01]  /*13e0*/  LDSM.16.MT88.4 R68, [R10] ;  /* 0x000000000a44783b */ /* 0x000ea20000004200 */
[C---:B------:R-:W-:Y:S01]  /*13f0*/  IMAD.U32 R40, R2.reuse, 0x2, R13 ;  /* 0x0000000202287824 */ /* 0x040fe200078e000d */
[C---:B------:R-:W-:Y:S01]  /*1400*/  IADD3 R13, R9.reuse, 0x5080, RZ ;  /* 0x00005080090d7810 */ /* 0x040fe20007ffe0ff */
[C---:B------:R-:W-:Y:S01]  /*1410*/  IMAD.U32 R48, R2.reuse, 0x2, R17 ;  /* 0x0000000202307824 */ /* 0x040fe200078e0011 */
[----:B------:R-:W3:Y:S01]  /*1420*/  LDSM.16.MT88.4 R32, [R32] ;  /* 0x000000002020783b */ /* 0x000ee20000004200 */
[C---:B------:R-:W-:Y:S01]  /*1430*/  IMAD.U32 R52, R2.reuse, 0x2, R11 ;  /* 0x0000000202347824 */ /* 0x040fe200078e000b */
[C---:B------:R-:W-:Y:S01]  /*1440*/  IADD3 R11, R9.reuse, 0x50a0, RZ ;  /* 0x000050a0090b7810 */ /* 0x040fe20007ffe0ff */
[C---:B------:R-:W-:Y:S01]  /*1450*/  IMAD.U32 R15, R2.reuse, 0x2, R15 ;  /* 0x00000002020f7824 */ /* 0x040fe200078e000f */
[----:B------:R-:W4:Y:S01]  /*1460*/  LDSM.16.MT88.4 R36, [R36] ;  /* 0x000000002424783b */ /* 0x000f220000004200 */
[----:B------:R-:W-:Y:S01]  /*1470*/  IADD3 R17, R9, 0x50e0, RZ ;  /* 0x000050e009117810 */ /* 0x000fe20007ffe0ff */
[----:B------:R-:W-:-:S02]  /*1480*/  IMAD.U32 R20, R2, 0x2, R19 ;  /* 0x0000000202147824 */ /* 0x000fc400078e0013 */
[----:B------:R-:W5:Y:S01]  /*1490*/  LDSM.16.MT88.4 R40, [R40] ;  /* 0x000000002828783b */ /* 0x000f620000004200 */
[C---:B------:R-:W-:Y:S02]  /*14a0*/  IMAD.U32 R24, R2.reuse, 0x2, R21 ;  /* 0x0000000202187824 */ /* 0x040fe400078e0015 */
[C---:B------:R-:W-:Y:S01]  /*14b0*/  IMAD.U32 R17, R2.reuse, 0x2, R17 ;  /* 0x0000000202117824 */ /* 0x040fe200078e0011 */
[----:B------:R-:W4:Y:S01]  /*14c0*/  LDSM.16.MT88.4 R44, [R44] ;  /* 0x000000002c2c783b */ /* 0x000f220000004200 */
[----:B------:R-:W-:-:S03]  /*14d0*/  IMAD.U32 R28, R2, 0x2, R23 ;  /* 0x00000002021c7824 */ /* 0x000fc600078e0017 */
[----:B------:R-:W4:Y:S04]  /*14e0*/  LDSM.16.MT88.4 R48, [R48] ;  /* 0x000000003030783b */ /* 0x000f280000004200 */
[----:B------:R-:W4:Y:S04]  /*14f0*/  LDSM.16.MT88.4 R52, [R52] ;  /* 0x000000003434783b */ /* 0x000f280000004200 */
[----:B------:R-:W-:Y:S04]  /*1500*/  LDSM.16.MT88.4 R16, [R17] ;  /* 0x000000001110783b */ /* 0x000fe80000004200 */
[----:B------:R-:W-:Y:S01]  /*1510*/  LDSM.16.MT88.4 R20, [R20] ;  /* 0x000000001414783b */ /* 0x000fe20000004200 */
[C---:B-1----:R-:W-:Y:S03]  /*1520*/  HMMA.16816.F16 R56, R4.reuse, R56, R60 ;  /* 0x000000380438723c */ /* 0x042fe6000000083c */
[----:B------:R-:W-:Y:S04]  /*1530*/  LDSM.16.MT88.4 R28, [R28] ;  /* 0x000000001c1c783b */ /* 0x000fe80000004200 */
[C---:B------:R-:W-:Y:S01]  /*1540*/  IMAD.U32 R60, R2.reuse, 0x2, R13 ;  /* 0x00000002023c7824 */ /* 0x040fe200078e000d */
[C---:B--2---:R-:W-:Y:S01]  /*1550*/  HMMA.16816.F16 R68, R4.reuse, R68, R64 ;  /* 0x000000440444723c */ /* 0x044fe20000000840 */
[----:B------:R-:W-:Y:S06]  /*1560*/  LDSM.16.MT88.4 R12, [R15] ;  /* 0x000000000f0c783b */ /* 0x000fec0000004200 */
[C---:B------:R-:W-:Y:S01]  /*1570*/  IMAD.U32 R64, R2.reuse, 0x2, R11 ;  /* 0x0000000202407824 */ /* 0x040fe200078e000b */
[C---:B---3--:R-:W-:Y:S01]  /*1580*/  HMMA.16816.F16 R90, R4.reuse, R32, R90 ;  /* 0x00000020045a723c */ /* 0x048fe2000000085a */
[----:B------:R-:W-:Y:S06]  /*1590*/  LDSM.16.M88.4 R8, [R8] ;  /* 0x000000000808783b */ /* 0x000fec0000000200 */
[----:B------:R-:W-:Y:S01]  /*15a0*/  IMAD.U32 R32, R2, 0x2, R25 ;  /* 0x0000000202207824 */ /* 0x000fe200078e0019 */
[C---:B------:R-:W-:Y:S01]  /*15b0*/  HMMA.16816.F16 R58, R4.reuse, R58, R62 ;  /* 0x0000003a043a723c */ /* 0x040fe2000000083e */
[----:B------:R-:W1:Y:S04]  /*15c0*/  LDSM.16.MT88.4 R60, [R60] ;  /* 0x000000003c3c783b */ /* 0x000e680000004200 */
[----:B------:R-:W-:Y:S03]  /*15d0*/  LDSM.16.MT88.4 R24, [R24] ;  /* 0x000000001818783b */ /* 0x000fe60000004200 */
[C---:B------:R-:W-:Y:S01]  /*15e0*/  HMMA.16816.F16 R70, R4.reuse, R70, R66 ;  /* 0x000000460446723c */ /* 0x040fe20000000842 */
[----:B------:R-:W2:Y:S07]  /*15f0*/  LDSM.16.MT88.4 R64, [R64] ;  /* 0x000000004040783b */ /* 0x000eae0000004200 */
[C---:B------:R-:W-:Y:S01]  /*1600*/  HMMA.16816.F16 R76, R4.reuse, R34, R76 ;  /* 0x00000022044c723c */ /* 0x040fe2000000084c */
[----:B------:R-:W3:Y:S07]  /*1610*/  LDSM.16.MT88.4 R32, [R32] ;  /* 0x000000002020783b */ /* 0x000eee0000004200 */
        /* <DEDUP_REMOVED lines=11> */
[C---:B------:R-:W-:Y:S08]  /*16d0*/  HMMA.16816.F16 R62, R8.reuse, R62, R58 ;  /* 0x0000003e083e723c */ /* 0x040ff0000000083a */
        /* <DEDUP_REMOVED lines=14> */
[----:B------:R-:W-:Y:S10]  /*17c0*/  @!UPT UIADD3 URZ, URZ, URZ, URZ ;  /* 0x0000003f3f3ff290 */ /* 0x000ff4000fffe03f */
[----:B------:R-:W-:Y:S01]  /*17d0*/  @!PT LDS RZ, [RZ] ;  /* 0x00000000fffff984 */ /* 0x000fe20000000800 */
[----:B------:R-:W-:Y:S01]  /*17e0*/  @!PT LDS RZ, [RZ] ;  /* 0x00000000fffff984 */ /* 0x000fe20000000800 */
[----:B------:R-:W-:Y:S01]  /*17f0*/  @!PT LDS RZ, [RZ] ;  /* 0x00000000fffff984 */ /* 0x000fe20000000800 */
[----:B------:R-:W-:Y:S01]  /*1800*/  @!PT LDS RZ, [RZ] ;  /* 0x00000000fffff984 */ /* 0x000fe20000000800 */
[----:B------:R-:W-:Y:S11]  /*1810*/  MEMBAR.ALL.CTA ;  /* 0x0000000000007992 */ /* 0x000ff60000008000 */
[----:B------:R1:W-:Y:S02]  /*1820*/  ATOMS.ARRIVE.64 RZ, [R3+URZ+0x10] ;  /* 0x0000100003ff7f8c */ /* 0x0003e4000c80043f */
.L_x_1:
[----:B------:R-:W2:Y:S04]  /*1830*/  S2R R5, SR_CTAID.Y ;  /* 0x0000000000057919 */ /* 0x000ea80000002600 */
[----:B-1----:R-:W1:Y:S01]  /*1840*/  S2R R3, SR_CTAID.X ;  /* 0x0000000000037919 */ /* 0x002e620000002500 */
[----:B--2---:R-:W-:-:S04]  /*1850*/  IMAD R2, R5, 0x8, R0 ;  /* 0x0000000805027824 */ /* 0x004fc800078e0200 */
[----:B------:R-:W-:Y:S02]  /*1860*/  IMAD.SHL.U32 R2, R2, 0x10, RZ ;  /* 0x0000001002027824 */ /* 0x000fe400078e00ff */
[----:B-1----:R-:W-:-:S03]  /*1870*/  IMAD.SHL.U32 R3, R3, 0x80, RZ ;  /* 0x0000008003037824 */ /* 0x002fc600078e00ff */
[C---:B------:R-:W-:Y:S01]  /*1880*/  ISETP.GE.AND P0, PT, R2.reuse, c[0x0][0x178], PT ;  /* 0x00005e0002007a0c */ /* 0x040fe20003f06270 */
[----:B------:R-:W-:Y:S01]  /*1890*/  IMAD R2, R2, c[0x0][0x17c], RZ ;  /* 0x00005f0002027a24 */ /* 0x000fe200078e02ff */
[C---:B------:R-:W-:Y:S02]  /*18a0*/  IADD3 R11, R3.reuse, 0x10, RZ ;  /* 0x00000010030b7810 */ /* 0x040fe40007ffe0ff */
[C---:B------:R-:W-:Y:S02]  /*18b0*/  ISETP.GE.OR P1, PT, R3.reuse, c[0x0][0x17c], P0 ;  /* 0x00005f0003007a0c */ /* 0x040fe40000726670 */
[----:B------:R-:W-:Y:S02]  /*18c0*/  IADD3 R13, R3, 0x20, RZ ;  /* 0x00000020030d7810 */ /* 0x000fe40007ffe0ff */
[----:B------:R-:W-:-:S09]  /*18d0*/  SHF.R.S32.HI R0, RZ, 0x1f, R2 ;  /* 0x0000001fff007819 */ /* 0x000fd20000011402 */
[----:B------:R-:W-:Y:S05]  /*18e0*/  @P1 BRA `(.L_x_16) ;  /* 0x0000013000001947 */ /* 0x000fea0003800000 */
[----:B------:R-:W1:Y:S01]  /*18f0*/  S2R R4, SR_LANEID ;  /* 0x0000000000047919 */ /* 0x000e620000000000 */
[----:B------:R-:W-:Y:S01]  /*1900*/  IMAD.MOV.U32 R9, RZ, RZ, c[0x0][0x17c] ;  /* 0x00005f00ff097624 */ /* 0x000fe200078e00ff */
[C---:B------:R-:W-:Y:S01]  /*1910*/  IADD3 R6, P1, R3.reuse, R2, RZ ;  /* 0x0000000203067210 */ /* 0x040fe20007f3e0ff */
[----:B------:R-:W-:Y:S01]  /*1920*/  IMAD.MOV.U32 R5, RZ, RZ, RZ ;  /* 0x000000ffff057224 */ /* 0x000fe200078e00ff */
[----:B------:R-:W-:Y:S02]  /*1930*/  WARPSYNC 0xffffffff ;  /* 0xffffffff00007948 */ /* 0x000fe40003800000 */
[----:B------:R-:W-:Y:S02]  /*1940*/  SHF.R.U32.HI R9, RZ, 0x1, R9 ;  /* 0x00000001ff097819 */ /* 0x000fe40000011609 */
[----:B------:R-:W-:Y:S02]  /*1950*/  LEA.HI.X.SX32 R17, R3, R0, 0x1, P1 ;  /* 0x0000000003117211 */ /* 0x000fe400008f0eff */
[----:B------:R-:W-:-:S02]  /*1960*/  LEA R15, P1, R6, c[0x0][0x170], 0x1 ;  /* 0x00005c00060f7a11 */ /* 0x000fc400078208ff */
[----:B-1----:R-:W-:Y:S02]  /*1970*/  SHF.R.U32.HI R7, RZ, 0x2, R4 ;  /* 0x00000002ff077819 */ /* 0x002fe40000011604 */
[----:B------:R-:W-:-:S05]  /*1980*/  LOP3.LUT R4, R4, 0x3, RZ, 0xc0, !PT ;  /* 0x0000000304047812 */ /* 0x000fca00078ec0ff */
[----:B------:R-:W-:Y:S01]  /*1990*/  IMAD.WIDE.U32 R4, R7, R9, R4 ;  /* 0x0000000907047225 */ /* 0x000fe200078e0004 */
[----:B------:R-:W-:-:S04]  /*19a0*/  LEA.HI.X R7, R6, c[0x0][0x174], R17, 0x1, P1 ;  /* 0x00005d0006077a11 */ /* 0x000fc800008f0c11 */
[----:B------:R-:W-:-:S04]  /*19b0*/  LEA R6, P1, R4, R15, 0x2 ;  /* 0x0000000f04067211 */ /* 0x000fc800078210ff */
[----:B------:R-:W-:-:S05]  /*19c0*/  LEA.HI.X R7, R4, R7, R5, 0x2, P1 ;  /* 0x0000000704077211 */ /* 0x000fca00008f1405 */
[----:B------:R-:W-:Y:S01]  /*19d0*/  IMAD.WIDE.U32 R4, R9, 0x20, R6 ;  /* 0x0000002009047825 */ /* 0x000fe200078e0006 */
[----:B------:R1:W-:Y:S04]  /*19e0*/  STG.E [R6.64], R60 ;  /* 0x0000003c06007986 */ /* 0x0003e8000c101904 */
[----:B------:R1:W-:Y:S04]  /*19f0*/  STG.E [R4.64], R61 ;  /* 0x0000003d04007986 */ /* 0x0003e8000c101904 */
[----:B------:R1:W-:Y:S04]  /*1a00*/  STG.E [R6.64+0x10], R62 ;  /* 0x0000103e06007986 */ /* 0x0003e8000c101904 */
[----:B------:R1:W-:Y:S02]  /*1a10*/  STG.E [R4.64+0x10], R63 ;  /* 0x0000103f04007986 */ /* 0x0003e4000c101904 */
.L_x_16:
[----:B------:R-:W-:Y:S02]  /*1a20*/  ISETP.GE.OR P6, PT, R11, c[0x0][0x17c], P0 ;  /* 0x00005f000b007a0c */ /* 0x000fe400007c6670 */
[----:B------:R-:W-:-:S02]  /*1a30*/  IADD3 R9, R3, 0x30, RZ ;  /* 0x0000003003097810 */ /* 0x000fc40007ffe0ff */
[C---:B------:R-:W-:Y:S02]  /*1a40*/  IADD3 R15, R3.reuse, 0x40, RZ ;  /* 0x00000040030f7810 */ /* 0x040fe40007ffe0ff */
[C---:B------:R-:W-:Y:S02]  /*1a50*/  IADD3 R17, R3.reuse, 0x50, RZ ;  /* 0x0000005003117810 */ /* 0x040fe40007ffe0ff */
[C---:B------:R-:W-:Y:S02]  /*1a60*/  IADD3 R19, R3.reuse, 0x60, RZ ;  /* 0x0000006003137810 */ /* 0x040fe40007ffe0ff */
[----:B------:R-:W-:Y:S02]  /*1a70*/  IADD3 R3, R3, 0x70, RZ ;  /* 0x0000007003037810 */ /* 0x000fe40007ffe0ff */
[----:B------:R-:W-:Y:S02]  /*1a80*/  ISETP.GE.OR P5, PT, R13, c[0x0][0x17c], P0 ;  /* 0x00005f000d007a0c */ /* 0x000fe400007a6670 */
[----:B------:R-:W-:-:S02]  /*1a90*/  ISETP.GE.OR P4, PT, R9, c[0x0][0x17c], P0 ;  /* 0x00005f0009007a0c */ /* 0x000fc40000786670 */
[----:B------:R-:W-:Y:S02]  /*1aa0*/  ISETP.GE.OR P3, PT, R15, c[0x0][0x17c], P0 ;  /* 0x00005f000f007a0c */ /* 0x000fe40000766670 */
[----:B------:R-:W-:Y:S02]  /*1ab0*/  ISETP.GE.OR P2, PT, R17, c[0x0][0x17c], P0 ;  /* 0x00005f0011007a0c */ /* 0x000fe40000746670 */
[----:B------:R-:W-:Y:S02]  /*1ac0*/  ISETP.GE.OR P1, PT, R19, c[0x0][0x17c], P0 ;  /* 0x00005f0013007a0c */ /* 0x000fe40000726670 */
[----:B------:R-:W-:Y:S01]  /*1ad0*/  ISETP.GE.OR P0, PT, R3, c[0x0][0x17c], P0 ;  /* 0x00005f0003007a0c */ /* 0x000fe20000706670 */
[----:B------:R-:W-:Y:S07]  /*1ae0*/  @P6 BRA `(.L_x_17) ;  /* 0x0000013000006947 */ /* 0x000fee0003800000 */
[----:B-1----:R-:W1:Y:S01]  /*1af0*/  S2R R4, SR_LANEID ;  /* 0x0000000000047919 */ /* 0x002e620000000000 */
[----:B------:R-:W-:Y:S01]  /*1b00*/  IMAD.MOV.U32 R5, RZ, RZ, c[0x0][0x17c] ;  /* 0x00005f00ff057624 */ /* 0x000fe200078e00ff */
[----:B------:R-:W-:Y:S01]  /*1b10*/  IADD3 R8, P6, R2, R11, RZ ;  /* 0x0000000b02087210 */ /* 0x000fe20007fde0ff */
[----:B------:R-:W-:Y:S03]  /*1b20*/  WARPSYNC 0xffffffff ;  /* 0xffffffff00007948 */ /* 0x000fe60003800000 */
[----:B------:R-:W-:Y:S01]  /*1b30*/  SHF.R.U32.HI R23, RZ, 0x1, R5 ;  /* 0x00000001ff177819 */ /* 0x000fe20000011605 */
[----:B------:R-:W-:Y:S01]  /*1b40*/  IMAD.MOV.U32 R5, RZ, RZ, RZ ;  /* 0x000000ffff057224 */ /* 0x000fe200078e00ff */
[----:B------:R-:W-:-:S02]  /*1b50*/  LEA.HI.X.SX32 R21, R11, R0, 0x1, P6 ;  /* 0x000000000b157211 */ /* 0x000fc400030f0eff */
[----:B------:R-:W-:Y:S02]  /*1b60*/  LEA R11, P6, R8, c[0x0][0x170], 0x1 ;  /* 0x00005c00080b7a11 */ /* 0x000fe400078c08ff */
        /* <DEDUP_REMOVED lines=11> */
.L_x_17:
[----:B------:R-:W-:Y:S05]  /*1c20*/  @P5 BRA `(.L_x_18) ;  /* 0x0000013000005947 */ /* 0x000fea0003800000 */
        /* <DEDUP_REMOVED lines=19> */
.L_x_18:
        /* <DEDUP_REMOVED lines=20> */
.L_x_19:
        /* <DEDUP_REMOVED lines=20> */
.L_x_20:
        /* <DEDUP_REMOVED lines=20> */
.L_x_21:
        /* <DEDUP_REMOVED lines=20> */
.L_x_22:
[----:B------:R-:W-:Y:S05]  /*2260*/  @P0 EXIT ;  /* 0x000000000000094d */ /* 0x000fea0003800000 */
[----:B-1----:R-:W1:Y:S01]  /*2270*/  S2R R4, SR_LANEID ;  /* 0x0000000000047919 */ /* 0x002e620000000000 */
[----:B------:R-:W-:Y:S01]  /*2280*/  IMAD.MOV.U32 R7, RZ, RZ, c[0x0][0x17c] ;  /* 0x00005f00ff077624 */ /* 0x000fe200078e00ff */
[----:B------:R-:W-:Y:S01]  /*2290*/  IADD3 R6, P0, R2, R3, RZ ;  /* 0x0000000302067210 */ /* 0x000fe20007f1e0ff */
[----:B------:R-:W-:Y:S03]  /*22a0*/  WARPSYNC 0xffffffff ;  /* 0xffffffff00007948 */ /* 0x000fe60003800000 */
[----:B------:R-:W-:-:S02]  /*22b0*/  SHF.R.U32.HI R11, RZ, 0x1, R7 ;  /* 0x00000001ff0b7819 */ /* 0x000fc40000011607 */
[----:B------:R-:W-:Y:S01]  /*22c0*/  LEA.HI.X.SX32 R9, R3, R0, 0x1, P0 ;  /* 0x0000000003097211 */ /* 0x000fe200000f0eff */
[----:B------:R-:W-:Y:S01]  /*22d0*/  IMAD.MOV.U32 R3, RZ, RZ, RZ ;  /* 0x000000ffff037224 */ /* 0x000fe200078e00ff */
        /* <DEDUP_REMOVED lines=8> */
[----:B------:R-:W-:Y:S04]  /*2360*/  STG.E [R2.64], R92 ;  /* 0x0000005c02007986 */ /* 0x000fe8000c101904 */
[----:B------:R-:W-:Y:S04]  /*2370*/  STG.E [R4.64], R93 ;  /* 0x0000005d04007986 */ /* 0x000fe8000c101904 */
[----:B------:R-:W-:Y:S04]  /*2380*/  STG.E [R2.64+0x10], R94 ;  /* 0x0000105e02007986 */ /* 0x000fe8000c101904 */
[----:B------:R-:W-:Y:S01]  /*2390*/  STG.E [R4.64+0x10], R95 ;  /* 0x0000105f04007986 */ /* 0x000fe2000c101904 */
[----:B------:R-:W-:Y:S05]  /*23a0*/  EXIT ;  /* 0x000000000000794d */ /* 0x000fea0003800000 */
.L_x_0:
[----:B-1----:R-:W-:-:S05]  /*23b0*/  IMAD.MOV.U32 R2, RZ, RZ, c[0x0][0x180] ;  /* 0x00006000ff027624 */ /* 0x002fca00078e00ff */
[----:B------:R-:W-:-:S13]  /*23c0*/  ISETP.GE.AND P0, PT, R2, 0x1, PT ;  /* 0x000000010200780c */ /* 0x000fda0003f06270 */
[----:B------:R-:W-:Y:S05]  /*23d0*/  @!P0 EXIT ;  /* 0x000000000000894d */ /* 0x000fea0003800000 */
[----:B------:R-:W-:Y:S01]  /*23e0*/  IADD3 R3, R2, 0x1f, RZ ;  /* 0x0000001f02037810 */ /* 0x000fe20007ffe0ff */
[C---:B------:R-:W-:Y:S01]  /*23f0*/  IMAD.SHL.U32 R5, R0.reuse, 0x8, RZ ;  /* 0x0000000800057824 */ /* 0x040fe200078e00ff */
[----:B------:R-:W-:Y:S02]  /*2400*/  IADD3 R2, R0, 0x20, RZ ;  /* 0x0000002000027810 */ /* 0x000fe40007ffe0ff */
[----:B------:R-:W-:Y:S02]  /*2410*/  SHF.R.S32.HI R6, RZ, 0x1f, R3 ;  /* 0x0000001fff067819 */ /* 0x000fe40000011403 */
[----:B------:R-:W-:Y:S01]  /*2420*/  SHF.R.S32.HI R4, RZ, 0x1f, R5 ;  /* 0x0000001fff047819 */ /* 0x000fe20000011405 */
[----:B------:R-:W-:Y:S01]  /*2430*/  IMAD.SHL.U32 R8, R2, 0x8, RZ ;  /* 0x0000000802087824 */ /* 0x000fe200078e00ff */
[----:B------:R-:W-:Y:S02]  /*2440*/  LEA.HI R20, R6, R3, RZ, 0x5 ;  /* 0x0000000306147211 */ /* 0x000fe400078f28ff */
[----:B------:R-:W-:-:S02]  /*2450*/  LEA.HI R6, R4, R5, RZ, 0x5 ;  /* 0x0000000504067211 */ /* 0x000fc400078f28ff */
[----:B------:R-:W-:Y:S02]  /*2460*/  LEA.HI R7, R4, R5, RZ, 0x7 ;  /* 0x0000000504077211 */ /* 0x000fe400078f38ff */
[----:B------:R-:W-:Y:S02]  /*2470*/  IADD3 R3, R0, 0x40, RZ ;  /* 0x0000004000037810 */ /* 0x000fe40007ffe0ff */
[----:B------:R-:W-:Y:S02]  /*2480*/  LOP3.LUT R4, R6, 0xffffffe0, RZ, 0xc0, !PT ;  /* 0xffffffe006047812 */ /* 0x000fe400078ec0ff */
[----:B------:R-:W-:Y:S01]  /*2490*/  LOP3.LUT R6, R7, 0xffffff80, RZ, 0xc0, !PT ;  /* 0xffffff8007067812 */ /* 0x000fe200078ec0ff */
[----:B------:R-:W-:Y:S01]  /*24a0*/  IMAD.SHL.U32 R10, R3, 0x8, RZ ;  /* 0x00000008030a7824 */ /* 0x000fe200078e00ff */
[----:B------:R-:W-:Y:S01]  /*24b0*/  SHF.R.S32.HI R7, RZ, 0x1f, R8 ;  /* 0x0000001fff077819 */ /* 0x000fe20000011408 */
[C---:B------:R-:W-:Y:S01]  /*24c0*/  IMAD.IADD R4, R5.reuse, 0x1, -R4 ;  /* 0x0000000105047824 */ /* 0x040fe200078e0a04 */
[----:B------:R-:W-:Y:S01]  /*24d0*/  SHF.R.S32.HI R18, RZ, 0x1f, R3 ;  /* 0x0000001fff127819 */ /* 0x000fe20000011403 */
[----:B------:R-:W-:Y:S01]  /*24e0*/  IMAD.IADD R19, R5, 0x1, -R6 ;  /* 0x0000000105137824 */ /* 0x000fe200078e0a06 */
[CC--:B------:R-:W-:Y:S01]  /*24f0*/  LEA.HI R6, R7.reuse, R8.reuse, RZ, 0x5 ;  /* 0x0000000807067211 */ /* 0x0c0fe200078f28ff */
[----:B------:R-:W1:Y:S01]  /*2500*/  S2R R5, SR_CTAID.Y ;  /* 0x0000000000057919 */ /* 0x000e620000002600 */
[----:B------:R-:W-:-:S02]  /*2510*/  LEA.HI R9, R7, R8, RZ, 0x7 ;  /* 0x0000000807097211 */ /* 0x000fc400078f38ff */
[----:B------:R-:W-:Y:S02]  /*2520*/  SHF.R.S32.HI R11, RZ, 0x1f, R10 ;  /* 0x0000001fff0b7819 */ /* 0x000fe4000001140a */
[----:B------:R-:W-:Y:S02]  /*2530*/  LOP3.LUT R7, R6, 0xffffffe0, RZ, 0xc0, !PT ;  /* 0xffffffe006077812 */ /* 0x000fe400078ec0ff */
[----:B------:R-:W-:Y:S02]  /*2540*/  LOP3.LUT R9, R9, 0xffffff80, RZ, 0xc0, !PT ;  /* 0xffffff8009097812 */ /* 0x000fe400078ec0ff */
[CC--:B------:R-:W-:Y:S01]  /*2550*/  LEA.HI R13, R11.reuse, R10.reuse, RZ, 0x7 ;  /* 0x0000000a0b0d7211 */ /* 0x0c0fe200078f38ff */
[C---:B------:R-:W-:Y:S01]  /*2560*/  IMAD.IADD R6, R8.reuse, 0x1, -R7 ;  /* 0x0000000108067824 */ /* 0x040fe200078e0a07 */
[----:B------:R-:W-:Y:S01]  /*2570*/  LEA.HI R12, R11, R10, RZ, 0x5 ;  /* 0x0000000a0b0c7211 */ /* 0x000fe200078f28ff */
[----:B------:R-:W-:Y:S01]  /*2580*/  IMAD.IADD R25, R8, 0x1, -R9 ;  /* 0x0000000108197824 */ /* 0x000fe200078e0a09 */
[----:B------:R-:W-:Y:S01]  /*2590*/  LOP3.LUT R13, R13, 0xffffff80, RZ, 0xc0, !PT ;  /* 0xffffff800d0d7812 */ /* 0x000fe200078ec0ff */
[----:B------:R-:W2:Y:S01]  /*25a0*/  S2R R8, SR_CTAID.X ;  /* 0x0000000000087919 */ /* 0x000ea20000002500 */
[----:B------:R-:W-:-:S02]  /*25b0*/  LOP3.LUT R11, R12, 0xffffffe0, RZ, 0xc0, !PT ;  /* 0xffffffe00c0b7812 */ /* 0x000fc400078ec0ff */
[-C--:B------:R-:W-:Y:S01]  /*25c0*/  LEA.HI R17, R18, R3.reuse, RZ, 0x2 ;  /* 0x0000000312117211 */ /* 0x080fe200078f10ff */
[C---:B------:R-:W-:Y:S01]  /*25d0*/  IMAD.IADD R27, R10.reuse, 0x1, -R13 ;  /* 0x000000010a1b7824 */ /* 0x040fe200078e0a0d */
[----:B------:R-:W-:Y:S01]  /*25e0*/  SHF.R.S32.HI R13, RZ, 0x1f, R0 ;  /* 0x0000001fff0d7819 */ /* 0x000fe20000011400 */
[----:B------:R-:W-:Y:S01]  /*25f0*/  IMAD.IADD R7, R10, 0x1, -R11 ;  /* 0x000000010a077824 */ /* 0x000fe200078e0a0b */
[----:B------:R-:W-:Y:S01]  /*2600*/  LEA.HI R18, R18, R3, RZ, 0x4 ;  /* 0x0000000312127211 */ /* 0x000fe200078f20ff */
[----:B------:R-:W-:Y:S01]  /*2610*/  IMAD.MOV.U32 R11, RZ, RZ, RZ ;  /* 0x000000ffff0b7224 */ /* 0x000fe200078e00ff */
[CC--:B------:R-:W-:Y:S02]  /*2620*/  LEA.HI R10, R13.reuse, R0.reuse, RZ, 0x2 ;  /* 0x000000000d0a7211 */ /* 0x0c0fe400078f10ff */
[----:B------:R-:W-:Y:S02]  /*2630*/  LEA.HI R14, R13, R0, RZ, 0x4 ;  /* 0x000000000d0e7211 */ /* 0x000fe400078f20ff */
[----:B------:R-:W-:-:S02]  /*2640*/  SHF.R.S32.HI R13, RZ, 0x1f, R2 ;  /* 0x0000001fff0d7819 */ /* 0x000fc40000011402 */
[----:B------:R-:W-:Y:S02]  /*2650*/  SHF.R.S32.HI R15, RZ, 0x2, R10 ;  /* 0x00000002ff0f7819 */ /* 0x000fe4000001140a */
[CC--:B------:R-:W-:Y:S02]  /*2660*/  LEA.HI R16, R13.reuse, R2.reuse, RZ, 0x2 ;  /* 0x000000020d107211 */ /* 0x0c0fe400078f10ff */
[----:B------:R-:W-:Y:S01]  /*2670*/  LEA.HI R13, R13, R2, RZ, 0x4 ;  /* 0x000000020d0d7211 */ /* 0x000fe200078f20ff */
[----:B-1----:R-:W-:Y:S01]  /*2680*/  IMAD R43, R5, 0x80, R15 ;  /* 0x00000080052b7824 */ /* 0x002fe200078e020f */
[----:B------:R-:W-:Y:S01]  /*2690*/  SHF.R.S32.HI R22, RZ, 0x2, R16 ;  /* 0x00000002ff167819 */ /* 0x000fe20000011410 */
[----:B------:R-:W-:Y:S01]  /*26a0*/  IMAD R15, R15, 0x20, R4 ;  /* 0x000000200f0f7824 */ /* 0x000fe200078e0204 */
[----:B------:R-:W-:Y:S01]  /*26b0*/  SHF.R.S32.HI R26, RZ, 0x2, R17 ;  /* 0x00000002ff1a7819 */ /* 0x000fe20000011411 */
[----:B--2---:R-:W-:Y:S01]  /*26c0*/  IMAD R23, R8, 0x80, R25 ;  /* 0x0000008008177824 */ /* 0x004fe200078e0219 */
[----:B------:R-:W-:Y:S01]  /*26d0*/  IADD3 R42, -R0, 0x1ff, RZ ;  /* 0x000001ff002a7810 */ /* 0x000fe20007ffe1ff */
[C---:B------:R-:W-:Y:S01]  /*26e0*/  IMAD R44, R5.reuse, 0x80, R22 ;  /* 0x00000080052c7824 */ /* 0x040fe200078e0216 */
[----:B------:R-:W-:Y:S01]  /*26f0*/  SHF.R.S32.HI R16, RZ, 0x4, R13 ;  /* 0x00000004ff107819 */ /* 0x000fe2000001140d */
[----:B------:R-:W-:Y:S01]  /*2700*/  IMAD R45, R5, 0x80, R26 ;  /* 0x00000080052d7824 */ /* 0x000fe200078e021a */
[----:B------:R-:W-:Y:S01]  /*2710*/  SHF.R.S32.HI R10, RZ, 0x4, R14 ;  /* 0x00000004ff0a7819 */ /* 0x000fe2000001140e */
[----:B------:R-:W-:Y:S01]  /*2720*/  IMAD R13, R43, c[0x0][0x180], RZ ;  /* 0x000060002b0d7a24 */ /* 0x000fe200078e02ff */
[----:B------:R-:W-:Y:S01]  /*2730*/  SHF.R.S32.HI R18, RZ, 0x4, R18 ;  /* 0x00000004ff127819 */ /* 0x000fe20000011412 */
[----:B------:R-:W-:Y:S01]  /*2740*/  IMAD R24, R16, 0x80, R25 ;  /* 0x0000008010187824 */ /* 0x000fe200078e0219 */
[----:B------:R-:W-:Y:S01]  /*2750*/  LEA.HI R12, R42, 0x1, RZ, 0x1b ;  /* 0x000000012a0c7811 */ /* 0x000fe200078fd8ff */
[----:B------:R-:W-:Y:S01]  /*2760*/  IMAD R25, R26, 0x20, R7 ;  /* 0x000000201a197824 */ /* 0x000fe200078e0207 */
[----:B------:R-:W-:Y:S01]  /*2770*/  SHF.R.S32.HI R14, RZ, 0x5, R20 ;  /* 0x00000005ff0e7819 */ /* 0x000fe20000011414 */
[----:B------:R-:W-:Y:S01]  /*2780*/  IMAD R17, R10, 0x80, R19 ;  /* 0x000000800a117824 */ /* 0x000fe200078e0213 */
[----:B------:R-:W-:Y:S01]  /*2790*/  IADD3 R9, R0, 0x60, RZ ;  /* 0x0000006000097810 */ /* 0x000fe20007ffe0ff */
[----:B------:R-:W-:Y:S01]  /*27a0*/  IMAD R26, R8, 0x80, R27 ;  /* 0x00000080081a7824 */ /* 0x000fe200078e021b */
[----:B------:R-:W-:Y:S01]  /*27b0*/  LOP3.LUT R12, R12, 0x3, RZ, 0xc0, !PT ;  /* 0x000000030c0c7812 */ /* 0x000fe200078ec0ff */
[----:B------:R-:W-:-:S02]  /*27c0*/  IMAD R19, R8, 0x80, R19 ;  /* 0x0000008008137824 */ /* 0x000fc400078e0213 */
[----:B------:R-:W-:Y:S02]  /*27d0*/  IMAD R20, R44, c[0x0][0x180], RZ ;  /* 0x000060002c147a24 */ /* 0x000fe400078e02ff */
[----:B------:R-:W-:Y:S02]  /*27e0*/  IMAD R21, R45, c[0x0][0x180], RZ ;  /* 0x000060002d157a24 */ /* 0x000fe400078e02ff */
[----:B------:R-:W-:Y:S02]  /*27f0*/  IMAD R22, R22, 0x20, R6 ;  /* 0x0000002016167824 */ /* 0x000fe400078e0206 */
[----:B------:R-:W-:Y:S02]  /*2800*/  IMAD R27, R18, 0x80, R27 ;  /* 0x00000080121b7824 */ /* 0x000fe400078e021b */
.L_x_49:
[C---:B------:R-:W-:Y:S01]  /*2810*/  ISETP.GE.U32.AND P0, PT, R11.reuse, 0x2, PT ;  /* 0x000000020b00780c */ /* 0x040fe20003f06070 */
[----:B------:R-:W-:Y:S01]  /*2820*/  YIELD ;  /* 0x0000000000007946 */ /* 0x000fe20003800000 */
[----:B------:R-:W-:-:S11]  /*2830*/  LOP3.LUT R28, R11, 0x1, RZ, 0xc0, !PT ;  /* 0x000000010b1c7812 */ /* 0x000fd600078ec0ff */
[----:B-1----:R-:W-:Y:S05]  /*2840*/  @!P0 BRA `(.L_x_23) ;  /* 0x000000d000008947 */ /* 0x002fea0003800000 */
[----:B------:R-:W-:Y:S02]  /*2850*/  LEA R31, R28, 0x10, 0x3 ;  /* 0x000000101c1f7811 */ /* 0x000fe400078e18ff */
[----:B------:R-:W-:-:S03]  /*2860*/  SHF.R.U32.HI R29, RZ, 0x1, R11 ;  /* 0x00000001ff1d7819 */ /* 0x000fc6000001160b */
[----:B------:R-:W1:Y:S02]  /*2870*/  LDS R30, [R31+0x4] ;  /* 0x000004001f1e7984 */ /* 0x000e640000000800 */
[----:B------:R-:W-:-:S05]  /*2880*/  IMAD.U32 R29, R29, -0x80000000, RZ ;  /* 0x800000001d1d7824 */ /* 0x000fca00078e00ff */
[----:B------:R-:W-:-:S04]  /*2890*/  LOP3.LUT R29, R29, 0x80000000, RZ, 0x3c, !PT ;  /* 0x800000001d1d7812 */ /* 0x000fc800078e3cff */
[----:B-1----:R-:W-:Y:S01]  /*28a0*/  LOP3.LUT P0, RZ, R30, 0x80000000, R29, 0x48, !PT ;  /* 0x800000001eff7812 */ /* 0x002fe2000780481d */
[----:B------:R-:W-:Y:S11]  /*28b0*/  NOP ;  /* 0x0000000000007918 */ /* 0x000ff60000000000 */
.L_x_25:
[----:B------:R-:W-:Y:S01]  /*28c0*/  YIELD ;  /* 0x0000000000007946 */ /* 0x000fe20003800000 */
[----:B------:R-:W-:Y:S05]  /*28d0*/  @P0 BRA `(.L_x_24) ;  /* 0x0000003000000947 */ /* 0x000fea0003800000 */
[----:B------:R-:W1:Y:S02]  /*28e0*/  LDS R30, [R31+0x4] ;  /* 0x000004001f1e7984 */ /* 0x000e640000000800 */
[----:B-1----:R-:W-:Y:S02]  /*28f0*/  LOP3.LUT P0, RZ, R30, 0x80000000, R29, 0x48, !PT ;  /* 0x800000001eff7812 */ /* 0x002fe4000780481d */
[----:B------:R-:W-:Y:S11]  /*2900*/  NOP ;  /* 0x0000000000007918 */ /* 0x000ff60000000000 */
.L_x_24:
[----:B------:R-:W-:Y:S05]  /*2910*/  @!P0 BRA `(.L_x_25) ;  /* 0xffffffa000008947 */ /* 0x000fea000383ffff */
.L_x_23:
[----:B------:R-:W-:Y:S01]  /*2920*/  ISETP.NE.AND P3, PT, R12, RZ, PT ;  /* 0x000000ff0c00720c */ /* 0x000fe20003f65270 */
[----:B------:R-:W-:Y:S01]  /*2930*/  BSSY B0, `(.L_x_26) ;  /* 0x000003a000007945 */ /* 0x000fe20003800000 */
[----:B------:R-:W-:Y:S02]  /*2940*/  IMAD.SHL.U32 R30, R28, 0x2000, RZ ;  /* 0x000020001c1e7824 */ /* 0x000fe400078e00ff */
[----:B------:R-:W-:-:S09]  /*2950*/  IMAD.MOV.U32 R31, RZ, RZ, R0 ;  /* 0x000000ffff1f7224 */ /* 0x000fd200078e0000 */
[----:B------:R-:W-:Y:S05]  /*2960*/  @!P3 BRA `(.L_x_27) ;  /* 0x000003600000b947 */ /* 0x000fea0003800000 */
[----:B------:R-:W-:Y:S01]  /*2970*/  IMAD R34, R11, 0x20, R4 ;  /* 0x000000200b227824 */ /* 0x000fe200078e0204 */
[----:B------:R-:W-:Y:S01]  /*2980*/  BSSY B1, `(.L_x_28) ;  /* 0x000000f000017945 */ /* 0x000fe20003800000 */
[----:B------:R-:W-:-:S03]  /*2990*/  ISETP.NE.AND P1, PT, R12, 0x1, PT ;  /* 0x000000010c00780c */ /* 0x000fc60003f25270 */
[----:B------:R-:W-:-:S04]  /*29a0*/  ISETP.GE.AND P0, PT, R34, c[0x0][0x180], PT ;  /* 0x0000600022007a0c */ /* 0x000fc80003f06270 */
[----:B------:R-:W-:-:S13]  /*29b0*/  ISETP.GE.OR P0, PT, R43, c[0x0][0x178], P0 ;  /* 0x00005e002b007a0c */ /* 0x000fda0000706670 */
[----:B------:R-:W-:Y:S05]  /*29c0*/  @P0 BRA `(.L_x_29) ;  /* 0x000000a000000947 */ /* 0x000fea0003800000 */
[----:B------:R-:W-:Y:S02]  /*29d0*/  SHF.R.S32.HI R32, RZ, 0x1f, R34 ;  /* 0x0000001fff207819 */ /* 0x000fe40000011422 */
[----:B------:R-:W-:-:S04]  /*29e0*/  IADD3 R31, P0, R13, R34, RZ ;  /* 0x000000220d1f7210 */ /* 0x000fc80007f1e0ff */
[----:B------:R-:W-:Y:S02]  /*29f0*/  LEA.HI.X.SX32 R34, R13, R32, 0x1, P0 ;  /* 0x000000200d227211 */ /* 0x000fe400000f0eff */
[----:B------:R-:W-:-:S04]  /*2a00*/  LEA R32, P0, R31, c[0x0][0x160], 0x1 ;  /* 0x000058001f207a11 */ /* 0x000fc800078008ff */
[----:B------:R-:W-:Y:S01]  /*2a10*/  LEA.HI.X R33, R31, c[0x0][0x164], R34, 0x1, P0 ;  /* 0x000059001f217a11 */ /* 0x000fe200000f0c22 */
[----:B------:R-:W-:-:S05]  /*2a20*/  IMAD R31, R15, 0x2, R30 ;  /* 0x000000020f1f7824 */ /* 0x000fca00078e021e */
[----:B------:R-:W-:Y:S01]  /*2a30*/  @!PT LDS RZ, [RZ] ;  /* 0x00000000fffff984 */ /* 0x000fe20000000800 */
[----:B------:R-:W-:Y:S01]  /*2a40*/  @!PT LDS RZ, [RZ] ;  /* 0x00000000fffff984 */ /* 0x000fe20000000800 */
[----:B------:R-:W-:Y:S01]  /*2a50*/  @!PT LDS RZ, [RZ] ;  /* 0x00000000fffff984 */ /* 0x000fe20000000800 */
[----:B------:R1:W-:Y:S03]  /*2a60*/  LDGSTS.E.128 [R31+0x80], [R32.64] ;  /* 0x00080000201f7fae */ /* 0x0003e6000b921c44 */
.L_x_29:
[----:B------:R-:W-:Y:S05]  /*2a70*/  BSYNC B1 ;  /* 0x0000000000017941 */ /* 0x000fea0003800000 */
.L_x_28:
[----:B-1----:R-:W-:Y:S01]  /*2a80*/  IMAD.MOV.U32 R31, RZ, RZ, R2 ;  /* 0x000000ffff1f7224 */ /* 0x002fe200078e0002 */
        /* <DEDUP_REMOVED lines=9> */
[----:B------:R-:W-:Y:S01]  /*2b20*/  LEA.HI.X.SX32 R34, R20, R31, 0x1, P0 ;  /* 0x0000001f14227211 */ /* 0x000fe200000f0eff */
[----:B------:R-:W-:Y:S01]  /*2b30*/  IMAD R31, R22, 0x2, R30 ;  /* 0x00000002161f7824 */ /* 0x000fe200078e021e */
[----:B------:R-:W-:-:S04]  /*2b40*/  LEA R32, P0, R33, c[0x0][0x160], 0x1 ;  /* 0x0000580021207a11 */ /* 0x000fc800078008ff */
[----:B------:R-:W-:-:S05]  /*2b50*/  LEA.HI.X R33, R33, c[0x0][0x164], R34, 0x1, P0 ;  /* 0x0000590021217a11 */ /* 0x000fca00000f0c22 */
[----:B------:R-:W-:Y:S01]  /*2b60*/  @!PT LDS RZ, [RZ] ;  /* 0x00000000fffff984 */ /* 0x000fe20000000800 */
[----:B------:R-:W-:Y:S01]  /*2b70*/  @!PT LDS RZ, [RZ] ;  /* 0x00000000fffff984 */ /* 0x000fe20000000800 */
[----:B------:R-:W-:Y:S01]  /*2b80*/  @!PT LDS RZ, [RZ] ;  /* 0x00000000fffff984 */ /* 0x000fe20000000800 */
[----:B------:R1:W-:Y:S04]  /*2b90*/  LDGSTS.E.128 [R31+0x80], [R32.64] ;  /* 0x00080000201f7fae */ /* 0x0003e8000b921c44 */
.L_x_31:
[----:B------:R-:W-:Y:S05]  /*2ba0*/  BSYNC B1 ;  /* 0x0000000000017941 */ /* 0x000fea0003800000 */
.L_x_30:
[----:B-1----:R-:W-:Y:S01]  /*2bb0*/  IMAD.MOV.U32 R31, RZ, RZ, R3 ;  /* 0x000000ffff1f7224 */ /* 0x002fe200078e0003 */
[----:B------:R-:W-:Y:S05]  /*2bc0*/  @!P1 BRA `(.L_x_27) ;  /* 0x0000010000009947 */ /* 0x000fea0003800000 */
[----:B------:R-:W-:Y:S02]  /*2bd0*/  IMAD R34, R11, 0x20, R7 ;  /* 0x000000200b227824 */ /* 0x000fe400078e0207 */
[----:B------:R-:W-:-:S03]  /*2be0*/  IMAD.MOV.U32 R31, RZ, RZ, R9 ;  /* 0x000000ffff1f7224 */ /* 0x000fc600078e0009 */
[----:B------:R-:W-:-:S04]  /*2bf0*/  ISETP.GE.AND P0, PT, R34, c[0x0][0x180], PT ;  /* 0x0000600022007a0c */ /* 0x000fc80003f06270 */
[----:B------:R-:W-:-:S13]  /*2c00*/  ISETP.GE.OR P0, PT, R45, c[0x0][0x178], P0 ;  /* 0x00005e002d007a0c */ /* 0x000fda0000706670 */
[----:B------:R-:W-:Y:S05]  /*2c10*/  @P0 BRA `(.L_x_27) ;  /* 0x000000b000000947 */ /* 0x000fea0003800000 */
[----:B------:R-:W-:Y:S01]  /*2c20*/  SHF.R.S32.HI R32, RZ, 0x1f, R34 ;  /* 0x0000001fff207819 */ /* 0x000fe20000011422 */
[----:B------:R-:W-:Y:S01]  /*2c30*/  IMAD R35, R25, 0x2, R30 ;  /* 0x0000000219237824 */ /* 0x000fe200078e021e */
[----:B------:R-:W-:-:S04]  /*2c40*/  IADD3 R31, P0, R21, R34, RZ ;  /* 0x00000022151f7210 */ /* 0x000fc80007f1e0ff */
[----:B------:R-:W-:Y:S02]  /*2c50*/  LEA.HI.X.SX32 R34, R21, R32, 0x1, P0 ;  /* 0x0000002015227211 */ /* 0x000fe400000f0eff */
[----:B------:R-:W-:-:S04]  /*2c60*/  LEA R32, P0, R31, c[0x0][0x160], 0x1 ;  /* 0x000058001f207a11 */ /* 0x000fc800078008ff */
[----:B------:R-:W-:Y:S01]  /*2c70*/  LEA.HI.X R33, R31, c[0x0][0x164], R34, 0x1, P0 ;  /* 0x000059001f217a11 */ /* 0x000fe200000f0c22 */
[----:B------:R-:W-:-:S04]  /*2c80*/  IMAD.MOV.U32 R31, RZ, RZ, R9 ;  /* 0x000000ffff1f7224 */ /* 0x000fc800078e0009 */
[----:B------:R-:W-:Y:S01]  /*2c90*/  @!PT LDS RZ, [RZ] ;  /* 0x00000000fffff984 */ /* 0x000fe20000000800 */
[----:B------:R-:W-:Y:S01]  /*2ca0*/  @!PT LDS RZ, [RZ] ;  /* 0x00000000fffff984 */ /* 0x000fe20000000800 */
[----:B------:R-:W-:Y:S01]  /*2cb0*/  @!PT LDS RZ, [RZ] ;  /* 0x00000000fffff984 */ /* 0x000fe20000000800 */
[----:B------:R1:W-:Y:S04]  /*2cc0*/  LDGSTS.E.128 [R35+0x80], [R32.64] ;  /* 0x0008000020237fae */ /* 0x0003e8000b921c44 */
.L_x_27:
[----:B------:R-:W-:Y:S05]  /*2cd0*/  BSYNC B0 ;  /* 0x0000000000007941 */ /* 0x000fea0003800000 */
.L_x_26:
[----:B------:R-:W-:Y:S01]  /*2ce0*/  ISETP.GE.U32.AND P4, PT, R42, 0x60, PT ;  /* 0x000000602a00780c */ /* 0x000fe20003f86070 */
[----:B------:R-:W-:-:S12]  /*2cf0*/  BSSY B0, `(.L_x_32) ;  /* 0x0000064000007945 */ /* 0x000fd80003800000 */
[----:B------:R-:W-:Y:S05]  /*2d00*/  @!P4 BRA `(.L_x_33) ;  /* 0x000006200000c947 */ /* 0x000fea0003800000 */
[----:B------:R-:W-:Y:S02]  /*2d10*/  IMAD.SHL.U32 R38, R31, 0x8, RZ ;  /* 0x000000081f267824 */ /* 0x000fe400078e00ff */
.L_x_36:
[C---:B------:R-:W-:Y:S01]  /*2d20*/  IADD3 R36, R31.reuse, 0x40, RZ ;  /* 0x000000401f247810 */ /* 0x040fe20007ffe0ff */
[----:B------:R-:W-:Y:S01]  /*2d30*/  BSSY B1, `(.L_x_34) ;  /* 0x000005c000017945 */ /* 0x000fe20003800000 */
[----:B-1----:R-:W-:Y:S02]  /*2d40*/  IADD3 R32, R31, 0x20, RZ ;  /* 0x000000201f207810 */ /* 0x002fe40007ffe0ff */
[----:B------:R-:W-:Y:S02]  /*2d50*/  SHF.R.S32.HI R37, RZ, 0x1f, R36 ;  /* 0x0000001fff257819 */ /* 0x000fe40000011424 */
[----:B------:R-:W-:Y:S02]  /*2d60*/  SHF.R.S32.HI R33, RZ, 0x1f, R38 ;  /* 0x0000001fff217819 */ /* 0x000fe40000011426 */
[----:B------:R-:W-:Y:S02]  /*2d70*/  IADD3 R34, R38, 0x100, RZ ;  /* 0x0000010026227810 */ /* 0x000fe40007ffe0ff */
[----:B------:R-:W-:-:S02]  /*2d80*/  SHF.R.S32.HI R35, RZ, 0x1f, R32 ;  /* 0x0000001fff237819 */ /* 0x000fc40000011420 */
[----:B------:R-:W-:Y:S02]  /*2d90*/  LEA.HI R36, R37, R36, RZ, 0x2 ;  /* 0x0000002425247211 */ /* 0x000fe400078f10ff */
[----:B------:R-:W-:Y:S02]  /*2da0*/  LEA.HI R33, R33, R38, RZ, 0x5 ;  /* 0x0000002621217211 */ /* 0x000fe400078f28ff */
[----:B------:R-:W-:Y:S02]  /*2db0*/  SHF.R.S32.HI R37, RZ, 0x1f, R34 ;  /* 0x0000001fff257819 */ /* 0x000fe40000011422 */
[----:B------:R-:W-:Y:S02]  /*2dc0*/  IADD3 R39, R38, 0x200, RZ ;  /* 0x0000020026277810 */ /* 0x000fe40007ffe0ff */
[----:B------:R-:W-:Y:S02]  /*2dd0*/  LEA.HI R35, R35, R32, RZ, 0x2 ;  /* 0x0000002023237211 */ /* 0x000fe400078f10ff */
[----:B------:R-:W-:-:S02]  /*2de0*/  SHF.R.S32.HI R32, RZ, 0x1f, R31 ;  /* 0x0000001fff207819 */ /* 0x000fc4000001141f */
[----:B------:R-:W-:Y:S02]  /*2df0*/  LOP3.LUT R33, R33, 0xffffffe0, RZ, 0xc0, !PT ;  /* 0xffffffe021217812 */ /* 0x000fe400078ec0ff */
[----:B------:R-:W-:Y:S02]  /*2e00*/  LEA.HI R37, R37, R34, RZ, 0x5 ;  /* 0x0000002225257211 */ /* 0x000fe400078f28ff */
[----:B------:R-:W-:Y:S01]  /*2e10*/  SHF.R.S32.HI R40, RZ, 0x1f, R39 ;  /* 0x0000001fff287819 */ /* 0x000fe20000011427 */
[----:B------:R-:W-:Y:S01]  /*2e20*/  IMAD.IADD R47, R38, 0x1, -R33 ;  /* 0x00000001262f7824 */ /* 0x000fe200078e0a21 */
[----:B------:R-:W-:Y:S02]  /*2e30*/  LEA.HI R32, R32, R31, RZ, 0x2 ;  /* 0x0000001f20207211 */ /* 0x000fe400078f10ff */
[----:B------:R-:W-:Y:S01]  /*2e40*/  LOP3.LUT R37, R37, 0xffffffe0, RZ, 0xc0, !PT ;  /* 0xffffffe025257812 */ /* 0x000fe200078ec0ff */
[----:B------:R-:W-:Y:S01]  /*2e50*/  IMAD R41, R11, 0x20, R47 ;  /* 0x000000200b297824 */ /* 0x000fe200078e022f */
[----:B------:R-:W-:-:S02]  /*2e60*/  LEA.HI R40, R40, R39, RZ, 0x5 ;  /* 0x0000002728287211 */ /* 0x000fc400078f28ff */
[----:B------:R-:W-:Y:S01]  /*2e70*/  SHF.R.S32.HI R52, RZ, 0x2, R32 ;  /* 0x00000002ff347819 */ /* 0x000fe20000011420 */
[----:B------:R-:W-:Y:S01]  /*2e80*/  IMAD.IADD R51, R34, 0x1, -R37 ;  /* 0x0000000122337824 */ /* 0x000fe200078e0a25 */
[----:B------:R-:W-:Y:S02]  /*2e90*/  LOP3.LUT R40, R40, 0xffffffe0, RZ, 0xc0, !PT ;  /* 0xffffffe028287812 */ /* 0x000fe400078ec0ff */
[----:B------:R-:W-:Y:S01]  /*2ea0*/  SHF.R.S32.HI R54, RZ, 0x2, R35 ;  /* 0x00000002ff367819 */ /* 0x000fe20000011423 */
[----:B------:R-:W-:Y:S01]  /*2eb0*/  IMAD R32, R5, 0x80, R52 ;  /* 0x0000008005207824 */ /* 0x000fe200078e0234 */
[----:B------:R-:W-:Y:S01]  /*2ec0*/  ISETP.GE.AND P1, PT, R41, c[0x0][0x180], PT ;  /* 0x0000600029007a0c */ /* 0x000fe20003f26270 */
[----:B------:R-:W-:Y:S01]  /*2ed0*/  IMAD R50, R11, 0x20, R51 ;  /* 0x000000200b327824 */ /* 0x000fe200078e0233 */
[----:B------:R-:W-:Y:S01]  /*2ee0*/  SHF.R.S32.HI R56, RZ, 0x2, R36 ;  /* 0x00000002ff387819 */ /* 0x000fe20000011424 */
[----:B------:R-:W-:Y:S01]  /*2ef0*/  IMAD.IADD R53, R39, 0x1, -R40 ;  /* 0x0000000127357824 */ /* 0x000fe200078e0a28 */
[----:B------:R-:W-:Y:S01]  /*2f00*/  ISETP.GE.OR P1, PT, R32, c[0x0][0x178], P1 ;  /* 0x00005e0020007a0c */ /* 0x000fe20000f26670 */
[----:B------:R-:W-:Y:S01]  /*2f10*/  IMAD R33, R5, 0x80, R54 ;  /* 0x0000008005217824 */ /* 0x000fe200078e0236 */
[----:B------:R-:W-:Y:S01]  /*2f20*/  ISETP.GE.AND P0, PT, R50, c[0x0][0x180], PT ;  /* 0x0000600032007a0c */ /* 0x000fe20003f06270 */
[----:B------:R-:W-:Y:S01]  /*2f30*/  IMAD R58, R11, 0x20, R53 ;  /* 0x000000200b3a7824 */ /* 0x000fe200078e0235 */
[----:B------:R-:W-:Y:S01]  /*2f40*/  IADD3 R34, R31, 0x60, RZ ;  /* 0x000000601f227810 */ /* 0x000fe20007ffe0ff */
[----:B------:R-:W-:Y:S01]  /*2f50*/  IMAD R49, R5, 0x80, R56 ;  /* 0x0000008005317824 */ /* 0x000fe200078e0238 */
[----:B------:R-:W-:-:S02]  /*2f60*/  ISETP.GE.OR P0, PT, R33, c[0x0][0x178], P0 ;  /* 0x00005e0021007a0c */ /* 0x000fc40000706670 */
[----:B------:R-:W-:Y:S02]  /*2f70*/  ISETP.GE.AND P2, PT, R58, c[0x0][0x180], PT ;  /* 0x000060003a007a0c */ /* 0x000fe40003f46270 */
[----:B------:R-:W-:Y:S02]  /*2f80*/  SHF.R.S32.HI R35, RZ, 0x1f, R34 ;  /* 0x0000001fff237819 */ /* 0x000fe40000011422 */
[----:B------:R-:W-:Y:S01]  /*2f90*/  ISETP.GE.OR P2, PT, R49, c[0x0][0x178], P2 ;  /* 0x00005e0031007a0c */ /* 0x000fe20001746670 */
[----:B------:R-:W-:Y:S01]  /*2fa0*/  @!P1 IMAD R32, R32, c[0x0][0x180], RZ ;  /* 0x0000600020209a24 */ /* 0x000fe200078e02ff */
[----:B------:R-:W-:Y:S02]  /*2fb0*/  IADD3 R36, R38, 0x300, RZ ;  /* 0x0000030026247810 */ /* 0x000fe40007ffe0ff */
[----:B------:R-:W-:Y:S02]  /*2fc0*/  @!P1 SHF.R.S32.HI R37, RZ, 0x1f, R41 ;  /* 0x0000001fff259819 */ /* 0x000fe40000011429 */
[----:B------:R-:W-:Y:S01]  /*2fd0*/  LEA.HI R40, R35, R34, RZ, 0x2 ;  /* 0x0000002223287211 */ /* 0x000fe200078f10ff */
[----:B------:R-:W-:Y:S01]  /*2fe0*/  @!P0 IMAD R33, R33, c[0x0][0x180], RZ ;  /* 0x0000600021218a24 */ /* 0x000fe200078e02ff */
[----:B------:R-:W-:-:S02]  /*2ff0*/  @!P1 IADD3 R41, P5, R41, R32, RZ ;  /* 0x0000002029299210 */ /* 0x000fc40007fbe0ff */
[----:B------:R-:W-:Y:S02]  /*3000*/  SHF.R.S32.HI R35, RZ, 0x1f, R36 ;  /* 0x0000001fff237819 */ /* 0x000fe40000011424 */
[----:B------:R-:W-:Y:S02]  /*3010*/  @!P1 LEA.HI.X.SX32 R48, R32, R37, 0x1, P5 ;  /* 0x0000002520309211 */ /* 0x000fe400028f0eff */
[----:B------:R-:W-:Y:S02]  /*3020*/  @!P0 SHF.R.S32.HI R46, RZ, 0x1f, R50 ;  /* 0x0000001fff2e8819 */ /* 0x000fe40000011432 */
[----:B------:R-:W-:Y:S02]  /*3030*/  @!P0 IADD3 R39, P6, R50, R33, RZ ;  /* 0x0000002132278210 */ /* 0x000fe40007fde0ff */
[----:B------:R-:W-:Y:S01]  /*3040*/  LEA.HI R34, R35, R36, RZ, 0x5 ;  /* 0x0000002423227211 */ /* 0x000fe200078f28ff */
[----:B------:R-:W-:Y:S01]  /*3050*/  @!P2 IMAD R35, R49, c[0x0][0x180], RZ ;  /* 0x000060003123aa24 */ /* 0x000fe200078e02ff */
[----:B------:R-:W-:-:S02]  /*3060*/  @!P1 LEA R32, P5, R41, c[0x0][0x160], 0x1 ;  /* 0x0000580029209a11 */ /* 0x000fc400078a08ff */
[----:B------:R-:W-:Y:S02]  /*3070*/  @!P0 LEA.HI.X.SX32 R50, R33, R46, 0x1, P6 ;  /* 0x0000002e21328211 */ /* 0x000fe400030f0eff */
[----:B------:R-:W-:Y:S01]  /*3080*/  @!P1 LEA.HI.X R33, R41, c[0x0][0x164], R48, 0x1, P5 ;  /* 0x0000590029219a11 */ /* 0x000fe200028f0c30 */
[----:B------:R-:W-:Y:S01]  /*3090*/  @!P2 IMAD R41, R56, 0x20, R53 ;  /* 0x000000203829a824 */ /* 0x000fe200078e0235 */
[----:B------:R-:W-:Y:S02]  /*30a0*/  LOP3.LUT R37, R34, 0xffffffe0, RZ, 0xc0, !PT ;  /* 0xffffffe022257812 */ /* 0x000fe400078ec0ff */
[----:B------:R-:W-:Y:S01]  /*30b0*/  @!P2 SHF.R.S32.HI R46, RZ, 0x1f, R58 ;  /* 0x0000001fff2ea819 */ /* 0x000fe2000001143a */
[----:B------:R-:W-:Y:S01]  /*30c0*/  @!P2 IMAD R41, R41, 0x2, R30 ;  /* 0x000000022929a824 */ /* 0x000fe200078e021e */
[----:B------:R-:W-:Y:S01]  /*30d0*/  @!P2 IADD3 R48, P6, R58, R35, RZ ;  /* 0x000000233a30a210 */ /* 0x000fe20007fde0ff */
[----:B------:R-:W-:Y:S01]  /*30e0*/  IMAD.IADD R55, R36, 0x1, -R37 ;  /* 0x0000000124377824 */ /* 0x000fe200078e0a25 */
[----:B------:R-:W-:Y:S01]  /*30f0*/  @!P0 LEA R34, P5, R39, c[0x0][0x160], 0x1 ;  /* 0x0000580027228a11 */ /* 0x000fe200078a08ff */
[----:B------:R-:W-:Y:S01]  /*3100*/  @!P1 IMAD R37, R52, 0x20, R47 ;  /* 0x0000002034259824 */ /* 0x000fe200078e022f */
[----:B------:R-:W-:-:S02]  /*3110*/  @!P2 LEA.HI.X.SX32 R49, R35, R46, 0x1, P6 ;  /* 0x0000002e2331a211 */ /* 0x000fc400030f0eff */
[----:B------:R-:W-:Y:S01]  /*3120*/  @!P0 LEA.HI.X R35, R39, c[0x0][0x164], R50, 0x1, P5 ;  /* 0x0000590027238a11 */ /* 0x000fe200028f0c32 */
[----:B------:R-:W-:Y:S01]  /*3130*/  @!P0 IMAD R39, R54, 0x20, R51 ;  /* 0x0000002036278824 */ /* 0x000fe200078e0233 */
[C---:B------:R-:W-:Y:S01]  /*3140*/  @!P2 LEA R36, P5, R48.reuse, c[0x0][0x160], 0x1 ;  /* 0x000058003024aa11 */ /* 0x040fe200078a08ff */
[----:B------:R-:W-:Y:S01]  /*3150*/  @!P1 IMAD R47, R37, 0x2, R30 ;  /* 0x00000002252f9824 */ /* 0x000fe200078e021e */
[----:B------:R-:W-:Y:S02]  /*3160*/  SHF.R.S32.HI R40, RZ, 0x2, R40 ;  /* 0x00000002ff287819 */ /* 0x000fe40000011428 */
[----:B------:R-:W-:Y:S01]  /*3170*/  @!P2 LEA.HI.X R37, R48, c[0x0][0x164], R49, 0x1, P5 ;  /* 0x000059003025aa11 */ /* 0x000fe200028f0c31 */
[----:B------:R-:W-:Y:S01]  /*3180*/  @!P0 IMAD R49, R39, 0x2, R30 ;  /* 0x0000000227318824 */ /* 0x000fe200078e021e */
[----:B------:R-:W-:Y:S01]  /*3190*/  @!PT LDS RZ, [RZ] ;  /* 0x00000000fffff984 */ /* 0x000fe20000000800 */
[----:B------:R-:W-:Y:S01]  /*31a0*/  @!PT LDS RZ, [RZ] ;  /* 0x00000000fffff984 */ /* 0x000fe20000000800 */
[----:B------:R-:W-:Y:S01]  /*31b0*/  @!PT LDS RZ, [RZ] ;  /* 0x00000000fffff984 */ /* 0x000fe20000000800 */
[----:B------:R1:W-:Y:S01]  /*31c0*/  @!P1 LDGSTS.E.128 [R47+0x80], [R32.64] ;  /* 0x00080000202f9fae */ /* 0x0003e2000b921c44 */
[----:B------:R-:W-:Y:S01]  /*31d0*/  IMAD R48, R11, 0x20, R55 ;  /* 0x000000200b307824 */ /* 0x000fe200078e0237 */
[----:B------:R-:W-:Y:S01]  /*31e0*/  IADD3 R39, R31, 0x80, RZ ;  /* 0x000000801f277810 */ /* 0x000fe20007ffe0ff */
[----:B------:R-:W-:Y:S01]  /*31f0*/  IMAD R46, R5, 0x80, R40 ;  /* 0x00000080052e7824 */ /* 0x000fe200078e0228 */
[----:B------:R1:W-:Y:S01]  /*3200*/  @!P0 LDGSTS.E.128 [R49+0x80], [R34.64] ;  /* 0x0008000022318fae */ /* 0x0003e2000b921c44 */
[----:B------:R-:W-:-:S02]  /*3210*/  ISETP.GE.AND P0, PT, R31, 0x180, PT ;  /* 0x000001801f00780c */ /* 0x000fc40003f06270 */
[----:B------:R-:W-:Y:S01]  /*3220*/  ISETP.GE.AND P1, PT, R48, c[0x0][0x180], PT ;  /* 0x0000600030007a0c */ /* 0x000fe20003f26270 */
[----:B------:R1:W-:Y:S03]  /*3230*/  @!P2 LDGSTS.E.128 [R41+0x80], [R36.64] ;  /* 0x000800002429afae */ /* 0x0003e6000b921c44 */
[----:B------:R-:W-:-:S13]  /*3240*/  ISETP.GE.OR P1, PT, R46, c[0x0][0x178], P1 ;  /* 0x00005e002e007a0c */ /* 0x000fda0000f26670 */
[----:B------:R-:W-:Y:S05]  /*3250*/  @P1 BRA `(.L_x_35) ;  /* 0x0000009000001947 */ /* 0x000fea0003800000 */
[----:B-1----:R-:W-:Y:S01]  /*3260*/  IMAD R31, R46, c[0x0][0x180], RZ ;  /* 0x000060002e1f7a24 */ /* 0x002fe200078e02ff */
[----:B------:R-:W-:-:S04]  /*3270*/  SHF.R.S32.HI R32, RZ, 0x1f, R48 ;  /* 0x0000001fff207819 */ /* 0x000fc80000011430 */
[----:B------:R-:W-:-:S04]  /*3280*/  IADD3 R33, P1, R48, R31, RZ ;  /* 0x0000001f30217210 */ /* 0x000fc80007f3e0ff */
[----:B------:R-:W-:Y:S01]  /*3290*/  LEA.HI.X.SX32 R34, R31, R32, 0x1, P1 ;  /* 0x000000201f227211 */ /* 0x000fe200008f0eff */
[----:B------:R-:W-:Y:S01]  /*32a0*/  IMAD R31, R40, 0x20, R55 ;  /* 0x00000020281f7824 */ /* 0x000fe200078e0237 */
[----:B------:R-:W-:-:S03]  /*32b0*/  LEA R32, P1, R33, c[0x0][0x160], 0x1 ;  /* 0x0000580021207a11 */ /* 0x000fc600078208ff */
[----:B------:R-:W-:Y:S01]  /*32c0*/  IMAD R31, R31, 0x2, R30 ;  /* 0x000000021f1f7824 */ /* 0x000fe200078e021e */
[----:B------:R-:W-:-:S05]  /*32d0*/  LEA.HI.X R33, R33, c[0x0][0x164], R34, 0x1, P1 ;  /* 0x0000590021217a11 */ /* 0x000fca00008f0c22 */
[----:B------:R1:W-:Y:S04]  /*32e0*/  LDGSTS.E.128 [R31+0x80], [R32.64] ;  /* 0x00080000201f7fae */ /* 0x0003e8000b921c44 */
.L_x_35:
[----:B-1----:R-:W-:Y:S05]  /*32f0*/  BSYNC B1 ;  /* 0x0000000000017941 */ /* 0x002fea0003800000 */
.L_x_34:
[----:B------:R-:W-:Y:S01]  /*3300*/  IMAD.MOV.U32 R31, RZ, RZ, R39 ;  /* 0x000000ffff1f7224 */ /* 0x000fe200078e0027 */
[----:B------:R-:W-:Y:S01]  /*3310*/  IADD3 R38, R38, 0x400, RZ ;  /* 0x0000040026267810 */ /* 0x000fe20007ffe0ff */
[----:B------:R-:W-:Y:S05]  /*3320*/  @!P0 BRA `(.L_x_36) ;  /* 0xfffff9f000008947 */ /* 0x000fea000383ffff */
.L_x_33:
[----:B------:R-:W-:Y:S05]  /*3330*/  BSYNC B0 ;  /* 0x0000000000007941 */ /* 0x000fea0003800000 */
.L_x_32:
[----:B------:R-:W-:Y:S01]  /*3340*/  BSSY B0, `(.L_x_37) ;  /* 0x000003c000007945 */ /* 0x000fe20003800000 */
[----:B------:R-:W-:Y:S01]  /*3350*/  IMAD.MOV.U32 R31, RZ, RZ, R0 ;  /* 0x000000ffff1f7224 */ /* 0x000fe200078e0000 */
[----:B------:R-:W-:Y:S05]  /*3360*/  @!P3 BRA `(.L_x_38) ;  /* 0x000003900000b947 */ /* 0x000fea0003800000 */
[----:B-1----:R-:W-:Y:S01]  /*3370*/  IMAD R32, R11, 0x20, R10 ;  /* 0x000000200b207824 */ /* 0x002fe200078e020a */
[----:B------:R-:W-:Y:S01]  /*3380*/  ISETP.GE.AND P0, PT, R19, c[0x0][0x17c], PT ;  /* 0x00005f0013007a0c */ /* 0x000fe20003f06270 */
[----:B------:R-:W-:Y:S01]  /*3390*/  BSSY B1, `(.L_x_39) ;  /* 0x000000f000017945 */ /* 0x000fe20003800000 */
[----:B------:R-:W-:Y:S02]  /*33a0*/  ISETP.NE.AND P1, PT, R12, 0x1, PT ;  /* 0x000000010c00780c */ /* 0x000fe40003f25270 */
[----:B------:R-:W-:-:S13]  /*33b0*/  ISETP.GE.OR P0, PT, R32, c[0x0][0x180], P0 ;  /* 0x0000600020007a0c */ /* 0x000fda0000706670 */
[----:B------:R-:W-:Y:S05]  /*33c0*/  @P0 BRA `(.L_x_40) ;  /* 0x000000b000000947 */ /* 0x000fea0003800000 */
[----:B------:R-:W-:-:S05]  /*33d0*/  IMAD R32, R32, c[0x0][0x17c], RZ ;  /* 0x00005f0020207a24 */ /* 0x000fca00078e02ff */
        /* <DEDUP_REMOVED lines=10> */
.L_x_40:
[----:B------:R-:W-:Y:S05]  /*3480*/  BSYNC B1 ;  /* 0x0000000000017941 */ /* 0x000fea0003800000 */
.L_x_39:
[----:B-1----:R-:W-:Y:S01]  /*3490*/  IMAD.MOV.U32 R31, RZ, RZ, R2 ;  /* 0x000000ffff1f7224 */ /* 0x002fe200078e0002 */
[----:B------:R-:W-:Y:S05]  /*34a0*/  @!P1 BRA `(.L_x_38) ;  /* 0x0000025000009947 */ /* 0x000fea0003800000 */
[----:B------:R-:W-:Y:S01]  /*34b0*/  IMAD R32, R11, 0x20, R16 ;  /* 0x000000200b207824 */ /* 0x000fe200078e0210 */
        /* <DEDUP_REMOVED lines=16> */
.L_x_42:
[----:B------:R-:W-:Y:S05]  /*35c0*/  BSYNC B1 ;  /* 0x0000000000017941 */ /* 0x000fea0003800000 */
.L_x_41:
[----:B-1----:R-:W-:Y:S01]  /*35d0*/  IMAD.MOV.U32 R31, RZ, RZ, R3 ;  /* 0x000000ffff1f7224 */ /* 0x002fe200078e0003 */
[----:B------:R-:W-:Y:S05]  /*35e0*/  @!P1 BRA `(.L_x_38) ;  /* 0x0000011000009947 */ /* 0x000fea0003800000 */
[----:B------:R-:W-:Y:S01]  /*35f0*/  IMAD R32, R11, 0x20, R18 ;  /* 0x000000200b207824 */ /* 0x000fe200078e0212 */
[----:B------:R-:W-:Y:S01]  /*3600*/  ISETP.GE.AND P0, PT, R26, c[0x0][0x17c], PT ;  /* 0x00005f001a007a0c */ /* 0x000fe20003f06270 */
[----:B------:R-:W-:-:S03]  /*3610*/  IMAD.MOV.U32 R31, RZ, RZ, R9 ;  /* 0x000000ffff1f7224 */ /* 0x000fc600078e0009 */
[----:B------:R-:W-:-:S13]  /*3620*/  ISETP.GE.OR P0, PT, R32, c[0x0][0x180], P0 ;  /* 0x0000600020007a0c */ /* 0x000fda0000706670 */
[----:B------:R-:W-:Y:S05]  /*3630*/  @P0 BRA `(.L_x_38) ;  /* 0x000000c000000947 */ /* 0x000fea0003800000 */
[----:B------:R-:W-:Y:S02]  /*3640*/  IMAD R31, R32, c[0x0][0x17c], RZ ;  /* 0x00005f00201f7a24 */ /* 0x000fe400078e02ff */
[----:B------:R-:W-:-:S03]  /*3650*/  IMAD R35, R27, 0x2, R30 ;  /* 0x000000021b237824 */ /* 0x000fc600078e021e */
[----:B------:R-:W-:Y:S02]  /*3660*/  SHF.R.S32.HI R33, RZ, 0x1f, R31 ;  /* 0x0000001fff217819 */ /* 0x000fe4000001141f */
        /* <DEDUP_REMOVED lines=9> */
.L_x_38:
[----:B------:R-:W-:Y:S05]  /*3700*/  BSYNC B0 ;  /* 0x0000000000007941 */ /* 0x000fea0003800000 */
.L_x_37:
[----:B------:R-:W-:Y:S01]  /*3710*/  BSSY B0, `(.L_x_43) ;  /* 0x0000063000007945 */ /* 0x000fe20003800000 */
[----:B------:R-:W-:Y:S05]  /*3720*/  @!P4 BRA `(.L_x_44) ;  /* 0x000006100000c947 */ /* 0x000fea0003800000 */
.L_x_47:
[C---:B------:R-:W-:Y:S01]  /*3730*/  IADD3 R34, R31.reuse, 0x20, RZ ;  /* 0x000000201f227810 */ /* 0x040fe20007ffe0ff */
[C---:B-1----:R-:W-:Y:S01]  /*3740*/  IMAD.SHL.U32 R32, R31.reuse, 0x8, RZ ;  /* 0x000000081f207824 */ /* 0x042fe200078e00ff */
[----:B------:R-:W-:Y:S01]  /*3750*/  IADD3 R36, R31, 0x40, RZ ;  /* 0x000000401f247810 */ /* 0x000fe20007ffe0ff */
[----:B------:R-:W-:Y:S01]  /*3760*/  BSSY B1, `(.L_x_45) ;  /* 0x000005b000017945 */ /* 0x000fe20003800000 */
[----:B------:R-:W-:Y:S02]  /*3770*/  SHF.R.S32.HI R35, RZ, 0x1f, R34 ;  /* 0x0000001fff237819 */ /* 0x000fe40000011422 */
[----:B------:R-:W-:Y:S01]  /*3780*/  SHF.R.S32.HI R33, RZ, 0x1f, R32 ;  /* 0x0000001fff217819 */ /* 0x000fe20000011420 */
[----:B------:R-:W-:Y:S01]  /*3790*/  IMAD.SHL.U32 R38, R36, 0x8, RZ ;  /* 0x0000000824267824 */ /* 0x000fe200078e00ff */
[----:B------:R-:W-:Y:S01]  /*37a0*/  LEA.HI R35, R35, R34, RZ, 0x4 ;  /* 0x0000002223237211 */ /* 0x000fe200078f20ff */
[----:B------:R-:W-:Y:S01]  /*37b0*/  IMAD.SHL.U32 R34, R34, 0x8, RZ ;  /* 0x0000000822227824 */ /* 0x000fe200078e00ff */
[----:B------:R-:W-:-:S02]  /*37c0*/  LEA.HI R33, R33, R32, RZ, 0x7 ;  /* 0x0000002021217211 */ /* 0x000fc400078f38ff */
[----:B------:R-:W-:Y:S02]  /*37d0*/  SHF.R.S32.HI R41, RZ, 0x1f, R38 ;  /* 0x0000001fff297819 */ /* 0x000fe40000011426 */
[----:B------:R-:W-:Y:S02]  /*37e0*/  SHF.R.S32.HI R37, RZ, 0x1f, R34 ;  /* 0x0000001fff257819 */ /* 0x000fe40000011422 */
[----:B------:R-:W-:Y:S02]  /*37f0*/  LOP3.LUT R33, R33, 0xffffff80, RZ, 0xc0, !PT ;  /* 0xffffff8021217812 */ /* 0x000fe400078ec0ff */
[----:B------:R-:W-:Y:S02]  /*3800*/  LEA.HI R37, R37, R34, RZ, 0x7 ;  /* 0x0000002225257211 */ /* 0x000fe400078f38ff */
[----:B------:R-:W-:Y:S01]  /*3810*/  LEA.HI R41, R41, R38, RZ, 0x7 ;  /* 0x0000002629297211 */ /* 0x000fe200078f38ff */
[----:B------:R-:W-:Y:S01]  /*3820*/  IMAD.IADD R47, R32, 0x1, -R33 ;  /* 0x00000001202f7824 */ /* 0x000fe200078e0a21 */
[----:B------:R-:W-:-:S02]  /*3830*/  SHF.R.S32.HI R32, RZ, 0x1f, R31 ;  /* 0x0000001fff207819 */ /* 0x000fc4000001141f */
[----:B------:R-:W-:Y:S01]  /*3840*/  SHF.R.S32.HI R39, RZ, 0x1f, R36 ;  /* 0x0000001fff277819 */ /* 0x000fe20000011424 */
[----:B------:R-:W-:Y:S01]  /*3850*/  IMAD R49, R8, 0x80, R47 ;  /* 0x0000008008317824 */ /* 0x000fe200078e022f */
[----:B------:R-:W-:Y:S02]  /*3860*/  LOP3.LUT R37, R37, 0xffffff80, RZ, 0xc0, !PT ;  /* 0xffffff8025257812 */ /* 0x000fe400078ec0ff */
[----:B------:R-:W-:Y:S02]  /*3870*/  LOP3.LUT R41, R41, 0xffffff80, RZ, 0xc0, !PT ;  /* 0xffffff8029297812 */ /* 0x000fe400078ec0ff */
[----:B------:R-:W-:Y:S01]  /*3880*/  LEA.HI R32, R32, R31, RZ, 0x4 ;  /* 0x0000001f20207211 */ /* 0x000fe200078f20ff */
[----:B------:R-:W-:Y:S01]  /*3890*/  IMAD.IADD R51, R34, 0x1, -R37 ;  /* 0x0000000122337824 */ /* 0x000fe200078e0a25 */
[----:B------:R-:W-:Y:S01]  /*38a0*/  LEA.HI R39, R39, R36, RZ, 0x4 ;  /* 0x0000002427277211 */ /* 0x000fe200078f20ff */
[----:B------:R-:W-:Y:S01]  /*38b0*/  IMAD.IADD R41, R38, 0x1, -R41 ;  /* 0x0000000126297824 */ /* 0x000fe200078e0a29 */
[----:B------:R-:W-:Y:S01]  /*38c0*/  SHF.R.S32.HI R34, RZ, 0x4, R32 ;  /* 0x00000004ff227819 */ /* 0x000fe20000011420 */
[C---:B------:R-:W-:Y:S01]  /*38d0*/  IMAD R50, R8.reuse, 0x80, R51 ;  /* 0x0000008008327824 */ /* 0x040fe200078e0233 */
[----:B------:R-:W-:Y:S01]  /*38e0*/  SHF.R.S32.HI R46, RZ, 0x4, R35 ;  /* 0x00000004ff2e7819 */ /* 0x000fe20000011423 */
[----:B------:R-:W-:Y:S01]  /*38f0*/  IMAD R55, R8, 0x80, R41 ;  /* 0x0000008008377824 */ /* 0x000fe200078e0229 */
[----:B------:R-:W-:Y:S01]  /*3900*/  SHF.R.S32.HI R52, RZ, 0x4, R39 ;  /* 0x00000004ff347819 */ /* 0x000fe20000011427 */
[----:B------:R-:W-:Y:S01]  /*3910*/  IMAD R40, R11, 0x20, R34 ;  /* 0x000000200b287824 */ /* 0x000fe200078e0222 */
[----:B------:R-:W-:Y:S01]  /*3920*/  IADD3 R33, R31, 0x60, RZ ;  /* 0x000000601f217810 */ /* 0x000fe20007ffe0ff */
[----:B------:R-:W-:Y:S01]  /*3930*/  IMAD R48, R11, 0x20, R46 ;  /* 0x000000200b307824 */ /* 0x000fe200078e022e */
[----:B------:R-:W-:Y:S01]  /*3940*/  ISETP.GE.AND P1, PT, R49, c[0x0][0x17c], PT ;  /* 0x00005f0031007a0c */ /* 0x000fe20003f26270 */
[----:B------:R-:W-:Y:S01]  /*3950*/  IMAD R53, R11, 0x20, R52 ;  /* 0x000000200b357824 */ /* 0x000fe200078e0234 */
[----:B------:R-:W-:Y:S01]  /*3960*/  ISETP.GE.AND P0, PT, R50, c[0x0][0x17c], PT ;  /* 0x00005f0032007a0c */ /* 0x000fe20003f06270 */
[----:B------:R-:W-:Y:S01]  /*3970*/  IMAD.SHL.U32 R36, R33, 0x8, RZ ;  /* 0x0000000821247824 */ /* 0x000fe200078e00ff */
[----:B------:R-:W-:-:S02]  /*3980*/  ISETP.GE.AND P2, PT, R55, c[0x0][0x17c], PT ;  /* 0x00005f0037007a0c */ /* 0x000fc40003f46270 */
[----:B------:R-:W-:Y:S02]  /*3990*/  ISETP.GE.OR P1, PT, R40, c[0x0][0x180], P1 ;  /* 0x0000600028007a0c */ /* 0x000fe40000f26670 */
[----:B------:R-:W-:Y:S02]  /*39a0*/  ISETP.GE.OR P0, PT, R48, c[0x0][0x180], P0 ;  /* 0x0000600030007a0c */ /* 0x000fe40000706670 */
[----:B------:R-:W-:Y:S02]  /*39b0*/  ISETP.GE.OR P2, PT, R53, c[0x0][0x180], P2 ;  /* 0x0000600035007a0c */ /* 0x000fe40001746670 */
[----:B------:R-:W-:Y:S02]  /*39c0*/  SHF.R.S32.HI R37, RZ, 0x1f, R36 ;  /* 0x0000001fff257819 */ /* 0x000fe40000011424 */
[----:B------:R-:W-:Y:S02]  /*39d0*/  SHF.R.S32.HI R32, RZ, 0x1f, R33 ;  /* 0x0000001fff207819 */ /* 0x000fe40000011421 */
[----:B------:R-:W-:-:S02]  /*39e0*/  LEA.HI R37, R37, R36, RZ, 0x7 ;  /* 0x0000002425257211 */ /* 0x000fc400078f38ff */
[----:B------:R-:W-:Y:S01]  /*39f0*/  LEA.HI R38, R32, R33, RZ, 0x4 ;  /* 0x0000002120267211 */ /* 0x000fe200078f20ff */
[----:B------:R-:W-:Y:S01]  /*3a00*/  @!P1 IMAD R35, R34, 0x80, R47 ;  /* 0x0000008022239824 */ /* 0x000fe200078e022f */
[----:B------:R-:W-:Y:S01]  /*3a10*/  LOP3.LUT R37, R37, 0xffffff80, RZ, 0xc0, !PT ;  /* 0xffffff8025257812 */ /* 0x000fe200078ec0ff */
[----:B------:R-:W-:Y:S02]  /*3a20*/  @!P1 IMAD R32, R40, c[0x0][0x17c], RZ ;  /* 0x00005f0028209a24 */ /* 0x000fe400078e02ff */
[----:B------:R-:W-:Y:S01]  /*3a30*/  @!P0 IMAD R33, R48, c[0x0][0x17c], RZ ;  /* 0x00005f0030218a24 */ /* 0x000fe200078e02ff */
[----:B------:R-:W-:Y:S01]  /*3a40*/  @!P2 SHF.R.S32.HI R47, RZ, 0x1f, R55 ;  /* 0x0000001fff2fa819 */ /* 0x000fe20000011437 */
[----:B------:R-:W-:Y:S01]  /*3a50*/  @!P2 IMAD R34, R53, c[0x0][0x17c], RZ ;  /* 0x00005f003522aa24 */ /* 0x000fe200078e02ff */
[----:B------:R-:W-:Y:S01]  /*3a60*/  @!P1 IADD3 R48, P3, R49, R32, RZ ;  /* 0x0000002031309210 */ /* 0x000fe20007f7e0ff */
[----:B------:R-:W-:Y:S01]  /*3a70*/  IMAD.IADD R57, R36, 0x1, -R37 ;  /* 0x0000000124397824 */ /* 0x000fe200078e0a25 */
[----:B------:R-:W-:Y:S01]  /*3a80*/  @!P1 SHF.R.S32.HI R37, RZ, 0x1f, R49 ;  /* 0x0000001fff259819 */ /* 0x000fe20000011431 */
[----:B------:R-:W-:Y:S01]  /*3a90*/  @!P0 IMAD R39, R46, 0x80, R51 ;  /* 0x000000802e278824 */ /* 0x000fe200078e0233 */
[----:B------:R-:W-:Y:S01]  /*3aa0*/  @!P0 SHF.R.S32.HI R36, RZ, 0x1f, R50 ;  /* 0x0000001fff248819 */ /* 0x000fe20000011432 */
[----:B------:R-:W-:Y:S01]  /*3ab0*/  @!P2 IMAD R41, R52, 0x80, R41 ;  /* 0x000000803429a824 */ /* 0x000fe200078e0229 */
[----:B------:R-:W-:Y:S01]  /*3ac0*/  @!P0 IADD3 R46, P4, R50, R33, RZ ;  /* 0x00000021322e8210 */ /* 0x000fe20007f9e0ff */
[--C-:B------:R-:W-:Y:S01]  /*3ad0*/  @!P0 IMAD R39, R39, 0x2, R30.reuse ;  /* 0x0000000227278824 */ /* 0x100fe200078e021e */
[----:B------:R-:W-:Y:S01]  /*3ae0*/  @!P2 IADD3 R40, P5, R55, R34, RZ ;  /* 0x000000223728a210 */ /* 0x000fe20007fbe0ff */
[----:B------:R-:W-:Y:S01]  /*3af0*/  @!P2 IMAD R41, R41, 0x2, R30 ;  /* 0x000000022929a824 */ /* 0x000fe200078e021e */
[----:B------:R-:W-:-:S02]  /*3b00*/  @!P1 LEA.HI.X.SX32 R51, R32, R37, 0x1, P3 ;  /* 0x0000002520339211 */ /* 0x000fc400018f0eff */
[----:B------:R-:W-:Y:S02]  /*3b10*/  @!P0 LEA.HI.X.SX32 R49, R33, R36, 0x1, P4 ;  /* 0x0000002421318211 */ /* 0x000fe400020f0eff */
[----:B------:R-:W-:Y:S02]  /*3b20*/  @!P1 LEA R32, P3, R48, c[0x0][0x168], 0x1 ;  /* 0x00005a0030209a11 */ /* 0x000fe400078608ff */
[----:B------:R-:W-:Y:S01]  /*3b30*/  @!P2 LEA.HI.X.SX32 R37, R34, R47, 0x1, P5 ;  /* 0x0000002f2225a211 */ /* 0x000fe200028f0eff */
[----:B------:R-:W-:Y:S01]  /*3b40*/  @!P1 IMAD R47, R35, 0x2, R30 ;  /* 0x00000002232f9824 */ /* 0x000fe200078e021e */
[----:B------:R-:W-:Y:S02]  /*3b50*/  @!P0 LEA R34, P4, R46, c[0x0][0x168], 0x1 ;  /* 0x00005a002e228a11 */ /* 0x000fe400078808ff */
[----:B------:R-:W-:Y:S02]  /*3b60*/  @!P2 LEA R36, P5, R40, c[0x0][0x168], 0x1 ;  /* 0x00005a002824aa11 */ /* 0x000fe400078a08ff */
[----:B------:R-:W-:Y:S01]  /*3b70*/  @!P1 LEA.HI.X R33, R48, c[0x0][0x16c], R51, 0x1, P3 ;  /* 0x00005b0030219a11 */ /* 0x000fe200018f0c33 */
[----:B------:R-:W-:Y:S01]  /*3b80*/  IMAD R48, R8, 0x80, R57 ;  /* 0x0000008008307824 */ /* 0x000fe200078e0239 */
[----:B------:R-:W-:-:S02]  /*3b90*/  @!P0 LEA.HI.X R35, R46, c[0x0][0x16c], R49, 0x1, P4 ;  /* 0x00005b002e238a11 */ /* 0x000fc400020f0c31 */
[----:B------:R-:W-:Y:S01]  /*3ba0*/  @!P2 LEA.HI.X R37, R40, c[0x0][0x16c], R37, 0x1, P5 ;  /* 0x00005b002825aa11 */ /* 0x000fe200028f0c25 */
[----:B------:R-:W-:Y:S01]  /*3bb0*/  @!PT LDS RZ, [RZ] ;  /* 0x00000000fffff984 */ /* 0x000fe20000000800 */
[----:B------:R-:W-:Y:S01]  /*3bc0*/  @!PT LDS RZ, [RZ] ;  /* 0x00000000fffff984 */ /* 0x000fe20000000800 */
[----:B------:R-:W-:Y:S01]  /*3bd0*/  @!PT LDS RZ, [RZ] ;  /* 0x00000000fffff984 */ /* 0x000fe20000000800 */
[----:B------:R1:W-:Y:S01]  /*3be0*/  @!P1 LDGSTS.E.128 [R47+0x4080], [R32.64] ;  /* 0x04080000202f9fae */ /* 0x0003e2000b921c44 */
[----:B------:R-:W-:Y:S02]  /*3bf0*/  SHF.R.S32.HI R40, RZ, 0x4, R38 ;  /* 0x00000004ff287819 */ /* 0x000fe40000011426 */
[----:B------:R-:W-:Y:S01]  /*3c00*/  ISETP.GE.AND P1, PT, R48, c[0x0][0x17c], PT ;  /* 0x00005f0030007a0c */ /* 0x000fe20003f26270 */
[----:B------:R1:W-:Y:S01]  /*3c10*/  @!P0 LDGSTS.E.128 [R39+0x4080], [R34.64] ;  /* 0x0408000022278fae */ /* 0x0003e2000b921c44 */
[----:B------:R-:W-:Y:S01]  /*3c20*/  ISETP.GE.AND P0, PT, R31, 0x180, PT ;  /* 0x000001801f00780c */ /* 0x000fe20003f06270 */
[----:B------:R-:W-:Y:S01]  /*3c30*/  IMAD R46, R11, 0x20, R40 ;  /* 0x000000200b2e7824 */ /* 0x000fe200078e0228 */
[----:B------:R-:W-:Y:S01]  /*3c40*/  IADD3 R38, R31, 0x80, RZ ;  /* 0x000000801f267810 */ /* 0x000fe20007ffe0ff */
        /* <DEDUP_REMOVED lines=12> */
.L_x_46:
[----:B-1----:R-:W-:Y:S05]  /*3d10*/  BSYNC B1 ;  /* 0x0000000000017941 */ /* 0x002fea0003800000 */
.L_x_45:
[----:B------:R-:W-:Y:S01]  /*3d20*/  IMAD.MOV.U32 R31, RZ, RZ, R38 ;  /* 0x000000ffff1f7224 */ /* 0x000fe200078e0026 */
[----:B------:R-:W-:Y:S05]  /*3d30*/  @!P0 BRA `(.L_x_47) ;  /* 0xfffff9f000008947 */ /* 0x000fea000383ffff */
.L_x_44:
[----:B------:R-:W-:Y:S05]  /*3d40*/  BSYNC B0 ;  /* 0x0000000000007941 */ /* 0x000fea0003800000 */
.L_x_43:
[----:B------:R-:W0:Y:S01]  /*3d50*/  LDGDEPBAR ;  /* 0x00000000000079af */ /* 0x000e220000000000 */
[----:B------:R-:W-:Y:S01]  /*3d60*/  IMAD.SHL.U32 R28, R28, 0x8, RZ ;  /* 0x000000081c1c7824 */ /* 0x000fe200078e00ff */
[----:B------:R-:W-:-:S04]  /*3d70*/  DEPBAR.LE SB0, 0x0 ;  /* 0x000080000000791a */ /* 0x000fc80000000000 */
[----:B------:R-:W-:Y:S01]  /*3d80*/  @!PT LDS RZ, [RZ] ;  /* 0x00000000fffff984 */ /* 0x000fe20000000800 */
[----:B------:R-:W-:Y:S01]  /*3d90*/  @!PT LDS RZ, [RZ] ;  /* 0x00000000fffff984 */ /* 0x000fe20000000800 */
[----:B------:R-:W-:Y:S01]  /*3da0*/  @!PT LDS RZ, [RZ] ;  /* 0x00000000fffff984 */ /* 0x000fe20000000800 */
[----:B------:R-:W-:Y:S01]  /*3db0*/  @!PT LDS RZ, [RZ] ;  /* 0x00000000fffff984 */ /* 0x000fe20000000800 */
[----:B------:R-:W-:Y:S06]  /*3dc0*/  MEMBAR.ALL.CTA ;  /* 0x0000000000007992 */ /* 0x000fec0000008000 */
[----:B------:R-:W-:Y:S01]  /*3dd0*/  IADD3 R11, R11, 0x1, RZ ;  /* 0x000000010b0b7810 */ /* 0x000fe20007ffe0ff */
[----:B------:R2:W-:Y:S03]  /*3de0*/  ATOMS.ARRIVE.64 RZ, [R28+URZ] ;  /* 0x000000001cff7f8c */ /* 0x0005e6000c80043f */
[----:B------:R-:W-:-:S13]  /*3df0*/  ISETP.GE.AND P0, PT, R11, R14, PT ;  /* 0x0000000e0b00720c */ /* 0x000fda0003f06270 */
[----:B--2---:R-:W-:Y:S01]  /*3e00*/  @P0 CALL.REL.NOINC `(.L_x_48) ;  /* 0x0000001000000944 */ /* 0x004fe20003c00000 */
[----:B------:R-:W-:Y:S05]  /*3e10*/  BRA `(.L_x_49) ;  /* 0xffffe9f000007947 */ /* 0x000fea000383ffff */
.L_x_48:
[----:B------:R-:W-:Y:S05]  /*3e20*/  EXIT ;  /* 0x000000000000794d */ /* 0x000fea0003800000 */
.L_x_50:
[----:B------:R-:W-:-:S00]  /*3e30*/  BRA `(.L_x_50) ;  /* 0xfffffff000007947 */ /* 0x000fc0000383ffff */
[----:B------:R-:W-:-:S00]  /*3e40*/  NOP ;  /* 0x0000000000007918 */ /* 0x000fc00000000000 */
        /* <DEDUP_REMOVED lines=11> */
.L_x_51:


//--------------------- .nv.shared.gemm_mma_kernel --------------------------
	.section	.nv.shared.gemm_mma_kernel,"aw",@nobits
	.sectionflags	@""
	.align	16
